//
// Generated by NVIDIA NVVM Compiler
//
// Compiler Build ID: CL-36424714
// Cuda compilation tools, release 13.0, V13.0.88
// Based on NVVM 20.0.0
//

.version 9.0
.target sm_100
.address_size 64

	// .globl	generate_keys
.global .align 4 .b8 precalc_xorwow_matrix[102400];
.global .align 4 .b8 precalc_xorwow_offset_matrix[102400];
.global .align 4 .b8 mrg32k3aM1[2304];
.global .align 4 .b8 mrg32k3aM2[2304];
.global .align 4 .b8 mrg32k3aM1SubSeq[2016];
.global .align 4 .b8 mrg32k3aM2SubSeq[2016];
.global .align 4 .b8 mrg32k3aM1Seq[2304];
.global .align 4 .b8 mrg32k3aM2Seq[2304];
.const .align 8 .b8 __cr_lgamma_table[72];

.visible .entry generate_keys(
	.param .u64 .ptr .align 1 generate_keys_param_0,
	.param .u64 .ptr .align 1 generate_keys_param_1,
	.param .u32 generate_keys_param_2,
	.param .u32 generate_keys_param_3
)
{
	.local .align 16 .b8 	__local_depot0[512];
	.reg .b64 	%SP;
	.reg .b64 	%SPL;
	.reg .pred 	%p<4>;
	.reg .b32 	%r<678>;
	.reg .b64 	%rd<26>;

	mov.u64 	%SPL, __local_depot0;
	ld.param.u32 	%r26, [generate_keys_param_2];
	ld.param.u32 	%r25, [generate_keys_param_3];
	add.u64 	%rd24, %SPL, 0;
	add.u64 	%rd25, %SPL, 256;
	mov.u32 	%r27, %ctaid.x;
	mov.u32 	%r28, %ntid.x;
	mov.u32 	%r29, %tid.x;
	mad.lo.s32 	%r1, %r27, %r28, %r29;
	setp.ge.s32 	%p1, %r1, %r26;
	@%p1 bra 	$L__BB0_6;
	ld.param.u64 	%rd22, [generate_keys_param_1];
	ld.param.u64 	%rd21, [generate_keys_param_0];
	cvta.to.global.u64 	%rd16, %rd21;
	cvta.to.global.u64 	%rd17, %rd22;
	shl.b32 	%r31, %r1, 5;
	// begin inline asm
	mov.u64 	%rd15, %clock64;
	// end inline asm
	cvt.u32.u64 	%r32, %rd15;
	add.s32 	%r33, %r25, %r1;
	add.s32 	%r34, %r33, %r32;
	xor.b32  	%r35, %r34, -1429050551;
	mul.lo.s32 	%r36, %r35, 1099087573;
	add.s32 	%r37, %r36, 5783321;
	xor.b32  	%r38, %r36, 362436069;
	add.s32 	%r39, %r36, 123456789;
	shr.u32 	%r40, %r39, 2;
	xor.b32  	%r41, %r40, %r39;
	shl.b32 	%r42, %r37, 4;
	shl.b32 	%r43, %r41, 1;
	xor.b32  	%r44, %r42, %r43;
	xor.b32  	%r45, %r44, %r37;
	xor.b32  	%r46, %r45, %r41;
	add.s32 	%r47, %r36, %r46;
	add.s32 	%r48, %r47, 221;
	cvt.s64.s32 	%rd18, %r31;
	add.s64 	%rd19, %rd16, %rd18;
	st.global.u8 	[%rd19], %r48;
	shr.u32 	%r49, %r38, 2;
	xor.b32  	%r50, %r49, %r38;
	shl.b32 	%r51, %r46, 4;
	shl.b32 	%r52, %r50, 1;
	xor.b32  	%r53, %r51, %r52;
	xor.b32  	%r54, %r53, %r46;
	xor.b32  	%r55, %r54, %r50;
	add.s32 	%r56, %r36, %r55;
	add.s32 	%r57, %r56, 162;
	st.global.u8 	[%rd19+1], %r57;
	shl.b32 	%r58, %r55, 4;
	xor.b32  	%r59, %r58, %r55;
	xor.b32  	%r60, %r59, 1268216655;
	add.s32 	%r61, %r36, %r60;
	add.s32 	%r62, %r61, 103;
	st.global.u8 	[%rd19+2], %r62;
	shl.b32 	%r63, %r59, 4;
	xor.b32  	%r64, %r63, %r60;
	xor.b32  	%r65, %r64, -2059108779;
	add.s32 	%r66, %r36, %r65;
	add.s32 	%r67, %r66, 44;
	st.global.u8 	[%rd19+3], %r67;
	shr.u32 	%r68, %r37, 2;
	xor.b32  	%r69, %r68, %r37;
	shl.b32 	%r70, %r64, 4;
	shl.b32 	%r71, %r69, 1;
	xor.b32  	%r72, %r70, %r71;
	xor.b32  	%r73, %r72, %r65;
	xor.b32  	%r74, %r73, %r69;
	xor.b32  	%r75, %r74, 1413997904;
	add.s32 	%r76, %r36, %r75;
	add.s32 	%r77, %r76, 241;
	st.global.u8 	[%rd19+4], %r77;
	shr.u32 	%r78, %r46, 2;
	xor.b32  	%r79, %r78, %r46;
	shl.b32 	%r80, %r74, 4;
	shl.b32 	%r81, %r79, 1;
	xor.b32  	%r82, %r80, %r81;
	xor.b32  	%r83, %r82, %r75;
	xor.b32  	%r84, %r83, %r79;
	xor.b32  	%r85, %r84, 1149129984;
	add.s32 	%r86, %r36, %r85;
	add.s32 	%r87, %r86, 182;
	st.global.u8 	[%rd19+5], %r87;
	shr.u32 	%r88, %r55, 2;
	xor.b32  	%r89, %r88, %r55;
	shl.b32 	%r90, %r84, 4;
	shl.b32 	%r91, %r89, 1;
	xor.b32  	%r92, %r90, %r91;
	xor.b32  	%r93, %r92, %r85;
	xor.b32  	%r94, %r93, %r89;
	xor.b32  	%r95, %r94, 1206210560;
	add.s32 	%r96, %r36, %r95;
	add.s32 	%r97, %r96, 123;
	st.global.u8 	[%rd19+6], %r97;
	shr.u32 	%r98, %r60, 2;
	xor.b32  	%r99, %r98, %r60;
	shl.b32 	%r100, %r94, 4;
	shl.b32 	%r101, %r99, 1;
	xor.b32  	%r102, %r100, %r101;
	xor.b32  	%r103, %r102, %r95;
	xor.b32  	%r104, %r103, %r99;
	xor.b32  	%r105, %r104, 2119499776;
	add.s32 	%r106, %r36, %r105;
	add.s32 	%r107, %r106, 64;
	st.global.u8 	[%rd19+7], %r107;
	shr.u32 	%r108, %r65, 2;
	xor.b32  	%r109, %r108, %r65;
	shl.b32 	%r110, %r104, 4;
	shl.b32 	%r111, %r109, 1;
	xor.b32  	%r112, %r110, %r111;
	xor.b32  	%r113, %r112, %r105;
	xor.b32  	%r114, %r113, %r109;
	xor.b32  	%r115, %r114, -447741952;
	add.s32 	%r116, %r36, %r115;
	add.s32 	%r117, %r116, 5;
	st.global.u8 	[%rd19+8], %r117;
	shr.u32 	%r118, %r75, 2;
	xor.b32  	%r119, %r118, %r75;
	shl.b32 	%r120, %r114, 4;
	shl.b32 	%r121, %r119, 1;
	xor.b32  	%r122, %r120, %r121;
	xor.b32  	%r123, %r122, %r115;
	xor.b32  	%r124, %r123, %r119;
	xor.b32  	%r125, %r124, 1426063360;
	add.s32 	%r126, %r36, %r125;
	add.s32 	%r127, %r126, 202;
	st.global.u8 	[%rd19+9], %r127;
	shr.u32 	%r128, %r85, 2;
	xor.b32  	%r129, %r128, %r85;
	shl.b32 	%r130, %r124, 4;
	shl.b32 	%r131, %r129, 1;
	xor.b32  	%r132, %r130, %r131;
	xor.b32  	%r133, %r132, %r125;
	xor.b32  	%r134, %r133, %r129;
	xor.b32  	%r135, %r134, 1342177280;
	add.s32 	%r136, %r36, %r135;
	add.s32 	%r137, %r136, 143;
	st.global.u8 	[%rd19+10], %r137;
	shr.u32 	%r138, %r95, 2;
	xor.b32  	%r139, %r138, %r95;
	shl.b32 	%r140, %r134, 4;
	shl.b32 	%r141, %r139, 1;
	xor.b32  	%r142, %r140, %r141;
	xor.b32  	%r143, %r142, %r135;
	xor.b32  	%r144, %r143, %r139;
	add.s32 	%r145, %r36, %r144;
	add.s32 	%r146, %r145, 84;
	st.global.u8 	[%rd19+11], %r146;
	shr.u32 	%r147, %r105, 2;
	xor.b32  	%r148, %r147, %r105;
	shl.b32 	%r149, %r144, 4;
	shl.b32 	%r150, %r148, 1;
	xor.b32  	%r151, %r149, %r150;
	xor.b32  	%r152, %r151, %r144;
	xor.b32  	%r153, %r152, %r148;
	add.s32 	%r154, %r36, %r153;
	add.s32 	%r155, %r154, 25;
	st.global.u8 	[%rd19+12], %r155;
	shr.u32 	%r156, %r115, 2;
	xor.b32  	%r157, %r156, %r115;
	shl.b32 	%r158, %r153, 4;
	shl.b32 	%r159, %r157, 1;
	xor.b32  	%r160, %r158, %r159;
	xor.b32  	%r161, %r160, %r153;
	xor.b32  	%r162, %r161, %r157;
	add.s32 	%r163, %r36, %r162;
	add.s32 	%r164, %r163, 222;
	st.global.u8 	[%rd19+13], %r164;
	shr.u32 	%r165, %r125, 2;
	xor.b32  	%r166, %r165, %r125;
	shl.b32 	%r167, %r162, 4;
	shl.b32 	%r168, %r166, 1;
	xor.b32  	%r169, %r167, %r168;
	xor.b32  	%r170, %r169, %r162;
	xor.b32  	%r171, %r170, %r166;
	add.s32 	%r172, %r36, %r171;
	add.s32 	%r173, %r172, 163;
	st.global.u8 	[%rd19+14], %r173;
	shr.u32 	%r174, %r135, 2;
	xor.b32  	%r175, %r174, %r135;
	shl.b32 	%r176, %r171, 4;
	shl.b32 	%r177, %r175, 1;
	xor.b32  	%r178, %r176, %r177;
	xor.b32  	%r179, %r178, %r171;
	xor.b32  	%r180, %r179, %r175;
	add.s32 	%r181, %r36, %r180;
	add.s32 	%r182, %r181, 104;
	st.global.u8 	[%rd19+15], %r182;
	shr.u32 	%r183, %r144, 2;
	xor.b32  	%r184, %r183, %r144;
	shl.b32 	%r185, %r180, 4;
	shl.b32 	%r186, %r184, 1;
	xor.b32  	%r187, %r185, %r186;
	xor.b32  	%r188, %r187, %r180;
	xor.b32  	%r189, %r188, %r184;
	add.s32 	%r190, %r36, %r189;
	add.s32 	%r191, %r190, 45;
	st.global.u8 	[%rd19+16], %r191;
	shr.u32 	%r192, %r153, 2;
	xor.b32  	%r193, %r192, %r153;
	shl.b32 	%r194, %r189, 4;
	shl.b32 	%r195, %r193, 1;
	xor.b32  	%r196, %r194, %r195;
	xor.b32  	%r197, %r196, %r189;
	xor.b32  	%r198, %r197, %r193;
	add.s32 	%r199, %r36, %r198;
	add.s32 	%r200, %r199, 242;
	st.global.u8 	[%rd19+17], %r200;
	shr.u32 	%r201, %r162, 2;
	xor.b32  	%r202, %r201, %r162;
	shl.b32 	%r203, %r198, 4;
	shl.b32 	%r204, %r202, 1;
	xor.b32  	%r205, %r203, %r204;
	xor.b32  	%r206, %r205, %r198;
	xor.b32  	%r207, %r206, %r202;
	add.s32 	%r208, %r36, %r207;
	add.s32 	%r209, %r208, 183;
	st.global.u8 	[%rd19+18], %r209;
	shr.u32 	%r210, %r171, 2;
	xor.b32  	%r211, %r210, %r171;
	shl.b32 	%r212, %r207, 4;
	shl.b32 	%r213, %r211, 1;
	xor.b32  	%r214, %r212, %r213;
	xor.b32  	%r215, %r214, %r207;
	xor.b32  	%r216, %r215, %r211;
	add.s32 	%r217, %r36, %r216;
	add.s32 	%r218, %r217, 124;
	st.global.u8 	[%rd19+19], %r218;
	shr.u32 	%r219, %r180, 2;
	xor.b32  	%r220, %r219, %r180;
	shl.b32 	%r221, %r216, 4;
	shl.b32 	%r222, %r220, 1;
	xor.b32  	%r223, %r221, %r222;
	xor.b32  	%r224, %r223, %r216;
	xor.b32  	%r225, %r224, %r220;
	add.s32 	%r226, %r36, %r225;
	add.s32 	%r227, %r226, 65;
	st.global.u8 	[%rd19+20], %r227;
	shr.u32 	%r228, %r189, 2;
	xor.b32  	%r229, %r228, %r189;
	shl.b32 	%r230, %r225, 4;
	shl.b32 	%r231, %r229, 1;
	xor.b32  	%r232, %r230, %r231;
	xor.b32  	%r233, %r232, %r225;
	xor.b32  	%r234, %r233, %r229;
	add.s32 	%r235, %r36, %r234;
	add.s32 	%r236, %r235, 6;
	st.global.u8 	[%rd19+21], %r236;
	shr.u32 	%r237, %r198, 2;
	xor.b32  	%r238, %r237, %r198;
	shl.b32 	%r239, %r234, 4;
	shl.b32 	%r240, %r238, 1;
	xor.b32  	%r241, %r239, %r240;
	xor.b32  	%r242, %r241, %r234;
	xor.b32  	%r243, %r242, %r238;
	add.s32 	%r244, %r36, %r243;
	add.s32 	%r245, %r244, 203;
	st.global.u8 	[%rd19+22], %r245;
	shr.u32 	%r246, %r207, 2;
	xor.b32  	%r247, %r246, %r207;
	shl.b32 	%r248, %r243, 4;
	shl.b32 	%r249, %r247, 1;
	xor.b32  	%r250, %r248, %r249;
	xor.b32  	%r251, %r250, %r243;
	xor.b32  	%r252, %r251, %r247;
	add.s32 	%r253, %r36, %r252;
	add.s32 	%r254, %r253, 144;
	st.global.u8 	[%rd19+23], %r254;
	shr.u32 	%r255, %r216, 2;
	xor.b32  	%r256, %r255, %r216;
	shl.b32 	%r257, %r252, 4;
	shl.b32 	%r258, %r256, 1;
	xor.b32  	%r259, %r257, %r258;
	xor.b32  	%r260, %r259, %r252;
	xor.b32  	%r261, %r260, %r256;
	add.s32 	%r262, %r36, %r261;
	add.s32 	%r263, %r262, 85;
	st.global.u8 	[%rd19+24], %r263;
	shr.u32 	%r264, %r225, 2;
	xor.b32  	%r265, %r264, %r225;
	shl.b32 	%r266, %r261, 4;
	shl.b32 	%r267, %r265, 1;
	xor.b32  	%r268, %r266, %r267;
	xor.b32  	%r269, %r268, %r261;
	xor.b32  	%r270, %r269, %r265;
	add.s32 	%r271, %r36, %r270;
	add.s32 	%r272, %r271, 26;
	st.global.u8 	[%rd19+25], %r272;
	shr.u32 	%r273, %r234, 2;
	xor.b32  	%r274, %r273, %r234;
	shl.b32 	%r275, %r270, 4;
	shl.b32 	%r276, %r274, 1;
	xor.b32  	%r277, %r275, %r276;
	xor.b32  	%r278, %r277, %r270;
	xor.b32  	%r279, %r278, %r274;
	add.s32 	%r280, %r36, %r279;
	add.s32 	%r281, %r280, 223;
	st.global.u8 	[%rd19+26], %r281;
	shr.u32 	%r282, %r243, 2;
	xor.b32  	%r283, %r282, %r243;
	shl.b32 	%r284, %r279, 4;
	shl.b32 	%r285, %r283, 1;
	xor.b32  	%r286, %r284, %r285;
	xor.b32  	%r287, %r286, %r279;
	xor.b32  	%r288, %r287, %r283;
	add.s32 	%r289, %r36, %r288;
	add.s32 	%r290, %r289, 164;
	st.global.u8 	[%rd19+27], %r290;
	shr.u32 	%r291, %r252, 2;
	xor.b32  	%r292, %r291, %r252;
	shl.b32 	%r293, %r288, 4;
	shl.b32 	%r294, %r292, 1;
	xor.b32  	%r295, %r293, %r294;
	xor.b32  	%r296, %r295, %r288;
	xor.b32  	%r297, %r296, %r292;
	add.s32 	%r298, %r36, %r297;
	add.s32 	%r299, %r298, 105;
	st.global.u8 	[%rd19+28], %r299;
	shr.u32 	%r300, %r261, 2;
	xor.b32  	%r301, %r300, %r261;
	shl.b32 	%r302, %r297, 4;
	shl.b32 	%r303, %r301, 1;
	xor.b32  	%r304, %r302, %r303;
	xor.b32  	%r305, %r304, %r297;
	xor.b32  	%r306, %r305, %r301;
	add.s32 	%r307, %r36, %r306;
	add.s32 	%r308, %r307, 46;
	st.global.u8 	[%rd19+29], %r308;
	shr.u32 	%r309, %r270, 2;
	xor.b32  	%r310, %r309, %r270;
	shl.b32 	%r311, %r306, 4;
	shl.b32 	%r312, %r310, 1;
	xor.b32  	%r313, %r311, %r312;
	xor.b32  	%r314, %r313, %r306;
	xor.b32  	%r315, %r314, %r310;
	add.s32 	%r316, %r36, %r315;
	add.s32 	%r317, %r316, 243;
	st.global.u8 	[%rd19+30], %r317;
	shr.u32 	%r318, %r279, 2;
	xor.b32  	%r319, %r318, %r279;
	shl.b32 	%r320, %r315, 4;
	shl.b32 	%r321, %r319, 1;
	xor.b32  	%r322, %r320, %r321;
	xor.b32  	%r323, %r322, %r315;
	xor.b32  	%r324, %r323, %r319;
	add.s32 	%r325, %r36, %r324;
	add.s32 	%r326, %r325, 184;
	st.global.u8 	[%rd19+31], %r326;
	add.s64 	%rd3, %rd17, %rd18;
	mov.b32 	%r327, -373957723;
	mov.b32 	%r328, -1245643825;
	mov.b32 	%r329, 1899447441;
	mov.b32 	%r330, 1116352408;
	st.local.v4.u32 	[%rd24], {%r330, %r329, %r328, %r327};
	mov.b32 	%r331, -1424204075;
	mov.b32 	%r332, -1841331548;
	mov.b32 	%r333, 1508970993;
	mov.b32 	%r334, 961987163;
	st.local.v4.u32 	[%rd24+16], {%r334, %r333, %r332, %r331};
	mov.b32 	%r335, 1426881987;
	mov.b32 	%r336, 607225278;
	mov.b32 	%r337, 310598401;
	mov.b32 	%r338, -670586216;
	st.local.v4.u32 	[%rd24+32], {%r338, %r337, %r336, %r335};
	mov.b32 	%r339, -1046744716;
	mov.b32 	%r340, -1680079193;
	mov.b32 	%r341, -2132889090;
	mov.b32 	%r342, 1925078388;
	st.local.v4.u32 	[%rd24+48], {%r342, %r341, %r340, %r339};
	mov.b32 	%r343, 604807628;
	mov.b32 	%r344, 264347078;
	mov.b32 	%r345, -272742522;
	mov.b32 	%r346, -459576895;
	st.local.v4.u32 	[%rd24+64], {%r346, %r345, %r344, %r343};
	mov.b32 	%r347, 1996064986;
	mov.b32 	%r348, 1555081692;
	mov.b32 	%r349, 1249150122;
	mov.b32 	%r350, 770255983;
	st.local.v4.u32 	[%rd24+80], {%r350, %r349, %r348, %r347};
	mov.b32 	%r351, -1084653625;
	mov.b32 	%r352, -1341970488;
	mov.b32 	%r353, -1473132947;
	mov.b32 	%r354, -1740746414;
	st.local.v4.u32 	[%rd24+96], {%r354, %r353, %r352, %r351};
	mov.b32 	%r355, 338241895;
	mov.b32 	%r356, 113926993;
	mov.b32 	%r357, -710438585;
	mov.b32 	%r358, -958395405;
	st.local.v4.u32 	[%rd24+112], {%r358, %r357, %r356, %r355};
	mov.b32 	%r359, 1396182291;
	mov.b32 	%r360, 1294757372;
	mov.b32 	%r361, 773529912;
	mov.b32 	%r362, 666307205;
	st.local.v4.u32 	[%rd24+128], {%r362, %r361, %r360, %r359};
	mov.b32 	%r363, -1838011259;
	mov.b32 	%r364, -2117940946;
	mov.b32 	%r365, 1986661051;
	mov.b32 	%r366, 1695183700;
	st.local.v4.u32 	[%rd24+144], {%r366, %r365, %r364, %r363};
	mov.b32 	%r367, -949202525;
	mov.b32 	%r368, -1035236496;
	mov.b32 	%r369, -1474664885;
	mov.b32 	%r370, -1564481375;
	st.local.v4.u32 	[%rd24+160], {%r370, %r369, %r368, %r367};
	mov.b32 	%r371, 275423344;
	mov.b32 	%r372, -200395387;
	mov.b32 	%r373, -694614492;
	mov.b32 	%r374, -778901479;
	st.local.v4.u32 	[%rd24+176], {%r374, %r373, %r372, %r371};
	mov.b32 	%r375, 883997877;
	mov.b32 	%r376, 659060556;
	mov.b32 	%r377, 506948616;
	mov.b32 	%r378, 430227734;
	st.local.v4.u32 	[%rd24+192], {%r378, %r377, %r376, %r375};
	mov.b32 	%r379, 1747873779;
	mov.b32 	%r380, 1537002063;
	mov.b32 	%r381, 1322822218;
	mov.b32 	%r382, 958139571;
	st.local.v4.u32 	[%rd24+208], {%r382, %r381, %r380, %r379};
	mov.b32 	%r383, -1933114872;
	mov.b32 	%r384, -2067236844;
	mov.b32 	%r385, 2024104815;
	mov.b32 	%r386, 1955562222;
	st.local.v4.u32 	[%rd24+224], {%r386, %r385, %r384, %r383};
	mov.b32 	%r387, -965641998;
	mov.b32 	%r388, -1090935817;
	mov.b32 	%r389, -1538233109;
	mov.b32 	%r390, -1866530822;
	st.local.v4.u32 	[%rd24+240], {%r390, %r389, %r388, %r387};
	shl.b32 	%r391, %r48, 24;
	shl.b32 	%r392, %r57, 16;
	and.b32  	%r393, %r392, 16711680;
	or.b32  	%r394, %r393, %r391;
	shl.b32 	%r395, %r62, 8;
	and.b32  	%r396, %r395, 65280;
	or.b32  	%r397, %r394, %r396;
	and.b32  	%r398, %r67, 255;
	or.b32  	%r399, %r397, %r398;
	shl.b32 	%r400, %r77, 24;
	shl.b32 	%r401, %r87, 16;
	and.b32  	%r402, %r401, 16711680;
	or.b32  	%r403, %r402, %r400;
	shl.b32 	%r404, %r97, 8;
	and.b32  	%r405, %r404, 65280;
	or.b32  	%r406, %r403, %r405;
	and.b32  	%r407, %r107, 255;
	or.b32  	%r408, %r406, %r407;
	shl.b32 	%r409, %r117, 24;
	shl.b32 	%r410, %r127, 16;
	and.b32  	%r411, %r410, 16711680;
	or.b32  	%r412, %r411, %r409;
	shl.b32 	%r413, %r137, 8;
	and.b32  	%r414, %r413, 65280;
	or.b32  	%r415, %r412, %r414;
	and.b32  	%r416, %r146, 255;
	or.b32  	%r417, %r415, %r416;
	shl.b32 	%r418, %r155, 24;
	shl.b32 	%r419, %r164, 16;
	and.b32  	%r420, %r419, 16711680;
	or.b32  	%r421, %r420, %r418;
	shl.b32 	%r422, %r173, 8;
	and.b32  	%r423, %r422, 65280;
	or.b32  	%r424, %r421, %r423;
	and.b32  	%r425, %r182, 255;
	or.b32  	%r426, %r424, %r425;
	st.local.v4.u32 	[%rd25], {%r399, %r408, %r417, %r426};
	shl.b32 	%r427, %r191, 24;
	shl.b32 	%r428, %r200, 16;
	and.b32  	%r429, %r428, 16711680;
	or.b32  	%r430, %r429, %r427;
	shl.b32 	%r431, %r209, 8;
	and.b32  	%r432, %r431, 65280;
	or.b32  	%r433, %r430, %r432;
	and.b32  	%r434, %r218, 255;
	or.b32  	%r435, %r433, %r434;
	shl.b32 	%r436, %r227, 24;
	shl.b32 	%r437, %r236, 16;
	and.b32  	%r438, %r437, 16711680;
	or.b32  	%r439, %r438, %r436;
	shl.b32 	%r440, %r245, 8;
	and.b32  	%r441, %r440, 65280;
	or.b32  	%r442, %r439, %r441;
	and.b32  	%r443, %r254, 255;
	or.b32  	%r444, %r442, %r443;
	shl.b32 	%r445, %r263, 24;
	shl.b32 	%r446, %r272, 16;
	and.b32  	%r447, %r446, 16711680;
	or.b32  	%r448, %r447, %r445;
	shl.b32 	%r449, %r281, 8;
	and.b32  	%r450, %r449, 65280;
	or.b32  	%r451, %r448, %r450;
	and.b32  	%r452, %r290, 255;
	or.b32  	%r453, %r451, %r452;
	shl.b32 	%r454, %r299, 24;
	shl.b32 	%r455, %r308, 16;
	and.b32  	%r456, %r455, 16711680;
	or.b32  	%r457, %r456, %r454;
	shl.b32 	%r458, %r317, 8;
	and.b32  	%r459, %r458, 65280;
	or.b32  	%r460, %r457, %r459;
	and.b32  	%r461, %r326, 255;
	or.b32  	%r462, %r460, %r461;
	st.local.v4.u32 	[%rd25+16], {%r435, %r444, %r453, %r462};
	mov.b32 	%r667, 0;
	mov.b32 	%r463, -2147483648;
	st.local.v4.u32 	[%rd25+32], {%r463, %r667, %r667, %r667};
	st.local.v4.u32 	[%rd25+48], {%r667, %r667, %r667, %r667};
	add.s64 	%rd23, %rd25, 40;
	mov.u32 	%r668, %r667;
$L__BB0_2:
	ld.local.v4.u32 	{%r464, %r465, %r466, %r467}, [%rd23+-40];
	mov.b64 	%rd20, {%r466, %r467};
	shf.l.wrap.b32 	%r468, %r465, %r465, 25;
	shf.l.wrap.b32 	%r469, %r465, %r465, 14;
	xor.b32  	%r470, %r468, %r469;
	shr.u32 	%r471, %r465, 3;
	xor.b32  	%r472, %r470, %r471;
	add.s64 	%rd6, %rd23, 16;
	ld.local.v2.u32 	{%r6, %r473}, [%rd23+16];
	shf.l.wrap.b32 	%r474, %r6, %r6, 15;
	shf.l.wrap.b32 	%r475, %r6, %r6, 13;
	xor.b32  	%r476, %r474, %r475;
	shr.u32 	%r477, %r6, 10;
	xor.b32  	%r478, %r476, %r477;
	add.s32 	%r479, %r472, %r464;
	ld.local.u32 	%r480, [%rd23+-4];
	add.s32 	%r481, %r479, %r480;
	add.s32 	%r482, %r481, %r478;
	shf.l.wrap.b32 	%r483, %r466, %r466, 25;
	shf.l.wrap.b32 	%r484, %r466, %r466, 14;
	xor.b32  	%r485, %r483, %r484;
	shr.u32 	%r486, %r466, 3;
	xor.b32  	%r487, %r485, %r486;
	shf.l.wrap.b32 	%r488, %r473, %r473, 15;
	shf.l.wrap.b32 	%r489, %r473, %r473, 13;
	xor.b32  	%r490, %r488, %r489;
	shr.u32 	%r491, %r473, 10;
	xor.b32  	%r492, %r490, %r491;
	add.s32 	%r493, %r487, %r465;
	add.s32 	%r494, %r493, %r667;
	add.s32 	%r495, %r494, %r492;
	st.local.v2.u32 	[%rd23+24], {%r482, %r495};
	shf.l.wrap.b32 	%r496, %r467, %r467, 25;
	shf.l.wrap.b32 	%r497, %r467, %r467, 14;
	xor.b32  	%r498, %r496, %r497;
	shr.u32 	%r499, %r467, 3;
	xor.b32  	%r500, %r498, %r499;
	shf.l.wrap.b32 	%r501, %r482, %r482, 15;
	shf.l.wrap.b32 	%r502, %r482, %r482, 13;
	xor.b32  	%r503, %r501, %r502;
	shr.u32 	%r504, %r482, 10;
	xor.b32  	%r505, %r503, %r504;
	add.s32 	%r506, %r500, %r466;
	ld.local.u32 	%r507, [%rd23+4];
	add.s32 	%r508, %r506, %r507;
	add.s32 	%r509, %r508, %r505;
	st.local.u32 	[%rd23+32], %r509;
	ld.local.u32 	%r510, [%rd23+-24];
	shf.l.wrap.b32 	%r511, %r510, %r510, 25;
	shf.l.wrap.b32 	%r512, %r510, %r510, 14;
	xor.b32  	%r513, %r511, %r512;
	shr.u32 	%r514, %r510, 3;
	xor.b32  	%r515, %r513, %r514;
	shf.l.wrap.b32 	%r516, %r495, %r495, 15;
	shf.l.wrap.b32 	%r517, %r495, %r495, 13;
	xor.b32  	%r518, %r516, %r517;
	shr.u32 	%r519, %r495, 10;
	xor.b32  	%r520, %r518, %r519;
	{ .reg .b32 tmp; mov.b64 {tmp, %r521}, %rd20; }
	add.s32 	%r522, %r515, %r521;
	ld.local.u32 	%r523, [%rd23+8];
	add.s32 	%r524, %r522, %r523;
	add.s32 	%r525, %r524, %r520;
	st.local.u32 	[%rd23+36], %r525;
	add.s32 	%r668, %r668, 4;
	setp.ne.s32 	%p2, %r668, 48;
	mov.u32 	%r667, %r6;
	mov.u64 	%rd23, %rd6;
	@%p2 bra 	$L__BB0_2;
	mov.b32 	%r677, 1541459225;
	mov.b32 	%r676, 528734635;
	mov.b32 	%r675, -1694144372;
	mov.b32 	%r674, 1359893119;
	mov.b32 	%r673, -1521486534;
	mov.b32 	%r672, 1013904242;
	mov.b32 	%r671, -1150833019;
	mov.b32 	%r670, 1779033703;
	mov.b32 	%r669, 0;
$L__BB0_4:
	shf.l.wrap.b32 	%r535, %r674, %r674, 26;
	shf.l.wrap.b32 	%r536, %r674, %r674, 21;
	xor.b32  	%r537, %r535, %r536;
	shf.l.wrap.b32 	%r538, %r674, %r674, 7;
	xor.b32  	%r539, %r537, %r538;
	and.b32  	%r540, %r674, %r675;
	not.b32 	%r541, %r674;
	and.b32  	%r542, %r676, %r541;
	or.b32  	%r543, %r540, %r542;
	ld.local.v4.u32 	{%r544, %r545, %r546, %r547}, [%rd24];
	ld.local.v4.u32 	{%r548, %r549, %r550, %r551}, [%rd25];
	add.s32 	%r552, %r543, %r677;
	add.s32 	%r553, %r552, %r539;
	add.s32 	%r554, %r553, %r544;
	add.s32 	%r555, %r554, %r548;
	shf.l.wrap.b32 	%r556, %r670, %r670, 30;
	shf.l.wrap.b32 	%r557, %r670, %r670, 19;
	xor.b32  	%r558, %r556, %r557;
	shf.l.wrap.b32 	%r559, %r670, %r670, 10;
	xor.b32  	%r560, %r558, %r559;
	xor.b32  	%r561, %r671, %r672;
	and.b32  	%r562, %r670, %r561;
	and.b32  	%r563, %r671, %r672;
	xor.b32  	%r564, %r562, %r563;
	add.s32 	%r565, %r560, %r564;
	add.s32 	%r677, %r555, %r673;
	add.s32 	%r673, %r565, %r555;
	shf.l.wrap.b32 	%r566, %r677, %r677, 26;
	shf.l.wrap.b32 	%r567, %r677, %r677, 21;
	xor.b32  	%r568, %r566, %r567;
	shf.l.wrap.b32 	%r569, %r677, %r677, 7;
	xor.b32  	%r570, %r568, %r569;
	and.b32  	%r571, %r677, %r674;
	not.b32 	%r572, %r677;
	and.b32  	%r573, %r675, %r572;
	or.b32  	%r574, %r571, %r573;
	add.s32 	%r575, %r574, %r676;
	add.s32 	%r576, %r575, %r570;
	add.s32 	%r577, %r576, %r545;
	add.s32 	%r578, %r577, %r549;
	shf.l.wrap.b32 	%r579, %r673, %r673, 30;
	shf.l.wrap.b32 	%r580, %r673, %r673, 19;
	xor.b32  	%r581, %r579, %r580;
	shf.l.wrap.b32 	%r582, %r673, %r673, 10;
	xor.b32  	%r583, %r581, %r582;
	xor.b32  	%r584, %r670, %r671;
	and.b32  	%r585, %r673, %r584;
	and.b32  	%r586, %r670, %r671;
	xor.b32  	%r587, %r585, %r586;
	add.s32 	%r588, %r583, %r587;
	add.s32 	%r676, %r578, %r672;
	add.s32 	%r672, %r588, %r578;
	shf.l.wrap.b32 	%r589, %r676, %r676, 26;
	shf.l.wrap.b32 	%r590, %r676, %r676, 21;
	xor.b32  	%r591, %r589, %r590;
	shf.l.wrap.b32 	%r592, %r676, %r676, 7;
	xor.b32  	%r593, %r591, %r592;
	and.b32  	%r594, %r676, %r677;
	not.b32 	%r595, %r676;
	and.b32  	%r596, %r674, %r595;
	or.b32  	%r597, %r594, %r596;
	add.s32 	%r598, %r597, %r675;
	add.s32 	%r599, %r598, %r593;
	add.s32 	%r600, %r599, %r546;
	add.s32 	%r601, %r600, %r550;
	shf.l.wrap.b32 	%r602, %r672, %r672, 30;
	shf.l.wrap.b32 	%r603, %r672, %r672, 19;
	xor.b32  	%r604, %r602, %r603;
	shf.l.wrap.b32 	%r605, %r672, %r672, 10;
	xor.b32  	%r606, %r604, %r605;
	xor.b32  	%r607, %r673, %r670;
	and.b32  	%r608, %r672, %r607;
	and.b32  	%r609, %r673, %r670;
	xor.b32  	%r610, %r608, %r609;
	add.s32 	%r611, %r606, %r610;
	add.s32 	%r675, %r601, %r671;
	add.s32 	%r671, %r611, %r601;
	shf.l.wrap.b32 	%r612, %r675, %r675, 26;
	shf.l.wrap.b32 	%r613, %r675, %r675, 21;
	xor.b32  	%r614, %r612, %r613;
	shf.l.wrap.b32 	%r615, %r675, %r675, 7;
	xor.b32  	%r616, %r614, %r615;
	and.b32  	%r617, %r675, %r676;
	not.b32 	%r618, %r675;
	and.b32  	%r619, %r677, %r618;
	or.b32  	%r620, %r617, %r619;
	add.s32 	%r621, %r620, %r674;
	add.s32 	%r622, %r621, %r616;
	add.s32 	%r623, %r622, %r547;
	add.s32 	%r624, %r623, %r551;
	shf.l.wrap.b32 	%r625, %r671, %r671, 30;
	shf.l.wrap.b32 	%r626, %r671, %r671, 19;
	xor.b32  	%r627, %r625, %r626;
	shf.l.wrap.b32 	%r628, %r671, %r671, 10;
	xor.b32  	%r629, %r627, %r628;
	xor.b32  	%r630, %r672, %r673;
	and.b32  	%r631, %r671, %r630;
	and.b32  	%r632, %r672, %r673;
	xor.b32  	%r633, %r631, %r632;
	add.s32 	%r634, %r629, %r633;
	add.s32 	%r674, %r624, %r670;
	add.s32 	%r670, %r634, %r624;
	add.s32 	%r669, %r669, 4;
	add.s64 	%rd25, %rd25, 16;
	add.s64 	%rd24, %rd24, 16;
	setp.ne.s32 	%p3, %r669, 64;
	@%p3 bra 	$L__BB0_4;
	add.s32 	%r635, %r670, 1779033703;
	add.s32 	%r636, %r671, -1150833019;
	add.s32 	%r637, %r672, 1013904242;
	add.s32 	%r638, %r673, -1521486534;
	add.s32 	%r639, %r674, 1359893119;
	add.s32 	%r640, %r675, -1694144372;
	add.s32 	%r641, %r676, 528734635;
	add.s32 	%r642, %r677, 1541459225;
	shr.u32 	%r643, %r635, 24;
	st.global.u8 	[%rd3], %r643;
	shr.u32 	%r644, %r635, 16;
	st.global.u8 	[%rd3+1], %r644;
	shr.u32 	%r645, %r635, 8;
	st.global.u8 	[%rd3+2], %r645;
	st.global.u8 	[%rd3+3], %r635;
	shr.u32 	%r646, %r636, 24;
	st.global.u8 	[%rd3+4], %r646;
	shr.u32 	%r647, %r636, 16;
	st.global.u8 	[%rd3+5], %r647;
	shr.u32 	%r648, %r636, 8;
	st.global.u8 	[%rd3+6], %r648;
	st.global.u8 	[%rd3+7], %r636;
	shr.u32 	%r649, %r637, 24;
	st.global.u8 	[%rd3+8], %r649;
	shr.u32 	%r650, %r637, 16;
	st.global.u8 	[%rd3+9], %r650;
	shr.u32 	%r651, %r637, 8;
	st.global.u8 	[%rd3+10], %r651;
	st.global.u8 	[%rd3+11], %r637;
	shr.u32 	%r652, %r638, 24;
	st.global.u8 	[%rd3+12], %r652;
	shr.u32 	%r653, %r638, 16;
	st.global.u8 	[%rd3+13], %r653;
	shr.u32 	%r654, %r638, 8;
	st.global.u8 	[%rd3+14], %r654;
	st.global.u8 	[%rd3+15], %r638;
	shr.u32 	%r655, %r639, 24;
	st.global.u8 	[%rd3+16], %r655;
	shr.u32 	%r656, %r639, 16;
	st.global.u8 	[%rd3+17], %r656;
	shr.u32 	%r657, %r639, 8;
	st.global.u8 	[%rd3+18], %r657;
	st.global.u8 	[%rd3+19], %r639;
	shr.u32 	%r658, %r640, 24;
	st.global.u8 	[%rd3+20], %r658;
	shr.u32 	%r659, %r640, 16;
	st.global.u8 	[%rd3+21], %r659;
	shr.u32 	%r660, %r640, 8;
	st.global.u8 	[%rd3+22], %r660;
	st.global.u8 	[%rd3+23], %r640;
	shr.u32 	%r661, %r641, 24;
	st.global.u8 	[%rd3+24], %r661;
	shr.u32 	%r662, %r641, 16;
	st.global.u8 	[%rd3+25], %r662;
	shr.u32 	%r663, %r641, 8;
	st.global.u8 	[%rd3+26], %r663;
	st.global.u8 	[%rd3+27], %r641;
	shr.u32 	%r664, %r642, 24;
	st.global.u8 	[%rd3+28], %r664;
	shr.u32 	%r665, %r642, 16;
	st.global.u8 	[%rd3+29], %r665;
	shr.u32 	%r666, %r642, 8;
	st.global.u8 	[%rd3+30], %r666;
	st.global.u8 	[%rd3+31], %r642;
$L__BB0_6:
	ret;

}


// ===== COMPILED SASS (sm_100) =====

	.target	sm_100

	.elftype	@"ET_EXEC"


//--------------------- .note.nv.tkinfo           --------------------------
	.section	.note.nv.tkinfo,"",@"SHT_NOTE"
	.sectionflags	@"SHF_NOTE_NV_TKINFO"
	.tkinfo
        /*0018*/ 	.word	0x00000002
        /*0030*/ 	.string	""
        /*0030*/ 	.string	"ptxas"
        /*0030*/ 	.string	"Cuda compilation tools, release 13.0, V13.0.88"
        /*0030*/ 	.string	"Build cuda_13.0.r13.0/compiler.36424714_0"
        /*0030*/ 	.string	"-arch sm_100 -m 64 "



//--------------------- .note.nv.cuinfo           --------------------------
	.section	.note.nv.cuinfo,"",@"SHT_NOTE"
	.sectionflags	@"SHF_NOTE_NV_CUINFO"
        /*0018*/ 	.short	0x0002
        /*001a*/ 	.short	0x0064
        /*001c*/ 	.short	0x0082
	.zero		2


//--------------------- .nv.info                  --------------------------
	.section	.nv.info,"",@"SHT_CUDA_INFO"
	.align	4


	//----- nvinfo : EIATTR_REGCOUNT
	.align		4
        /*0000*/ 	.byte	0x04, 0x2f
        /*0002*/ 	.short	(.L_10 - .L_9)
	.align		4
.L_9:
        /*0004*/ 	.word	index@(generate_keys)
        /*0008*/ 	.word	0x00000020


	//----- nvinfo : EIATTR_FRAME_SIZE
	.align		4
.L_10:
        /*000c*/ 	.byte	0x04, 0x11
        /*000e*/ 	.short	(.L_12 - .L_11)
	.align		4
.L_11:
        /*0010*/ 	.word	index@(generate_keys)
        /*0014*/ 	.word	0x00000200


	//----- nvinfo : EIATTR_MIN_STACK_SIZE
	.align		4
.L_12:
        /*0018*/ 	.byte	0x04, 0x12
        /*001a*/ 	.short	(.L_14 - .L_13)
	.align		4
.L_13:
        /*001c*/ 	.word	index@(generate_keys)
        /*0020*/ 	.word	0x00000200
.L_14:


//--------------------- .nv.compat                --------------------------
	.section	.nv.compat,"",@"SHT_CUDA_COMPAT_INFO"
	.align	4
        /*0000*/ 	.byte	0x02, 0x09, 0x00, 0x00, 0x02, 0x02, 0x01, 0x00, 0x02, 0x05, 0x05, 0x00, 0x03, 0x07, 0x01, 0x01
        /*0010*/ 	.byte	0x02, 0x03, 0x00, 0x00, 0x02, 0x06, 0x01, 0x00, 0x04, 0x0b, 0x08, 0x00, 0x09, 0x00, 0x00, 0x00
        /*0020*/ 	.byte	0x00, 0x00, 0x00, 0x00


//--------------------- .nv.info.generate_keys    --------------------------
	.section	.nv.info.generate_keys,"",@"SHT_CUDA_INFO"
	.sectionflags	@""
	.align	4


	//----- nvinfo : EIATTR_CUDA_API_VERSION
	.align		4
        /*0000*/ 	.byte	0x04, 0x37
        /*0002*/ 	.short	(.L_16 - .L_15)
.L_15:
        /*0004*/ 	.word	0x00000082


	//----- nvinfo : EIATTR_KPARAM_INFO
	.align		4
.L_16:
        /*0008*/ 	.byte	0x04, 0x17
        /*000a*/ 	.short	(.L_18 - .L_17)
.L_17:
        /*000c*/ 	.word	0x00000000
        /*0010*/ 	.short	0x0003
        /*0012*/ 	.short	0x0014
        /*0014*/ 	.byte	0x00, 0xf0, 0x11, 0x00


	//----- nvinfo : EIATTR_KPARAM_INFO
	.align		4
.L_18:
        /*0018*/ 	.byte	0x04, 0x17
        /*001a*/ 	.short	(.L_20 - .L_19)
.L_19:
        /*001c*/ 	.word	0x00000000
        /*0020*/ 	.short	0x0002
        /*0022*/ 	.short	0x0010
        /*0024*/ 	.byte	0x00, 0xf0, 0x11, 0x00


	//----- nvinfo : EIATTR_KPARAM_INFO
	.align		4
.L_20:
        /*0028*/ 	.byte	0x04, 0x17
        /*002a*/ 	.short	(.L_22 - .L_21)
.L_21:
        /*002c*/ 	.word	0x00000000
        /*0030*/ 	.short	0x0001
        /*0032*/ 	.short	0x0008
        /*0034*/ 	.byte	0x00, 0xf5, 0x21, 0x00


	//----- nvinfo : EIATTR_KPARAM_INFO
	.align		4
.L_22:
        /*0038*/ 	.byte	0x04, 0x17
        /*003a*/ 	.short	(.L_24 - .L_23)
.L_23:
        /*003c*/ 	.word	0x00000000
        /*0040*/ 	.short	0x0000
        /*0042*/ 	.short	0x0000
        /*0044*/ 	.byte	0x00, 0xf5, 0x21, 0x00


	//----- nvinfo : EIATTR_SPARSE_MMA_MASK
	.align		4
.L_24:
        /*0048*/ 	.byte	0x03, 0x50
        /*004a*/ 	.short	0x0000


	//----- nvinfo : EIATTR_MAXREG_COUNT
	.align		4
        /*004c*/ 	.byte	0x03, 0x1b
        /*004e*/ 	.short	0x00ff


	//----- nvinfo : EIATTR_MERCURY_ISA_VERSION
	.align		4
        /*0050*/ 	.byte	0x03, 0x5f
        /*0052*/ 	.short	0x0101


	//----- nvinfo : EIATTR_VRC_CTA_INIT_COUNT
	.align		4
        /*0054*/ 	.byte	0x02, 0x4a
	.zero		1
	.zero		1


	//----- nvinfo : EIATTR_EXIT_INSTR_OFFSETS
	.align		4
        /*0058*/ 	.byte	0x04, 0x1c
        /*005a*/ 	.short	(.L_26 - .L_25)


	//   ....[0]....
.L_25:
        /*005c*/ 	.word	0x000000b0


	//   ....[1]....
        /*0060*/ 	.word	0x00002770


	//----- nvinfo : EIATTR_CBANK_PARAM_SIZE
	.align		4
.L_26:
        /*0064*/ 	.byte	0x03, 0x19
        /*0066*/ 	.short	0x0018


	//----- nvinfo : EIATTR_PARAM_CBANK
	.align		4
        /*0068*/ 	.byte	0x04, 0x0a
        /*006a*/ 	.short	(.L_28 - .L_27)
	.align		4
.L_27:
        /*006c*/ 	.word	index@(.nv.constant0.generate_keys)
        /*0070*/ 	.short	0x0380
        /*0072*/ 	.short	0x0018


	//----- nvinfo : EIATTR_SW_WAR
	.align		4
.L_28:
        /*0074*/ 	.byte	0x04, 0x36
        /*0076*/ 	.short	(.L_30 - .L_29)
.L_29:
        /*0078*/ 	.word	0x00000008
.L_30:


//--------------------- .nv.callgraph             --------------------------
	.section	.nv.callgraph,"",@"SHT_CUDA_CALLGRAPH"
	.align	4
	.sectionentsize	8
	.align		4
        /*0000*/ 	.word	0x00000000
	.align		4
        /*0004*/ 	.word	0xffffffff
	.align		4
        /*0008*/ 	.word	0x00000000
	.align		4
        /*000c*/ 	.word	0xfffffffe
	.align		4
        /*0010*/ 	.word	0x00000000
	.align		4
        /*0014*/ 	.word	0xfffffffd
	.align		4
        /*0018*/ 	.word	0x00000000
	.align		4
        /*001c*/ 	.word	0xfffffffc


//--------------------- .nv.constant4             --------------------------
	.section	.nv.constant4,"a",@progbits
	.align	8
	.align		8
.nv.constant4:
        /*0000*/ 	.dword	precalc_xorwow_matrix
	.align		8
        /*0008*/ 	.dword	precalc_xorwow_offset_matrix
	.align		8
        /*0010*/ 	.dword	mrg32k3aM1
	.align		8
        /*0018*/ 	.dword	mrg32k3aM2
	.align		8
        /*0020*/ 	.dword	mrg32k3aM1SubSeq
	.align		8
        /*0028*/ 	.dword	mrg32k3aM2SubSeq
	.align		8
        /*0030*/ 	.dword	mrg32k3aM1Seq
	.align		8
        /*0038*/ 	.dword	mrg32k3aM2Seq


//--------------------- .nv.constant3             --------------------------
	.section	.nv.constant3,"a",@progbits
	.align	8
.nv.constant3:
	.type		__cr_lgamma_table,@object
	.size		__cr_lgamma_table,(.L_8 - __cr_lgamma_table)
__cr_lgamma_table:
        /*0000*/ 	.byte	0x00, 0x00, 0x00, 0x00, 0x00, 0x00, 0x00, 0x00, 0x00, 0x00, 0x00, 0x00, 0x00, 0x00, 0x00, 0x00
        /*0010*/ 	.byte	0xef, 0x39, 0xfa, 0xfe, 0x42, 0x2e, 0xe6, 0x3f, 0x02, 0x20, 0x2a, 0xfa, 0x0b, 0xab, 0xfc, 0x3f
        /*0020*/ 	.byte	0xf9, 0x2c, 0x92, 0x7c, 0xa7, 0x6c, 0x09, 0x40, 0xc9, 0x79, 0x44, 0x3c, 0x64, 0x26, 0x13, 0x40
        /*0030*/ 	.byte	0xca, 0x01, 0xcf, 0x3a, 0x27, 0x51, 0x1a, 0x40, 0x30, 0xcc, 0x2d, 0xf3, 0xe1, 0x0c, 0x21, 0x40
        /*0040*/ 	.byte	0x0d, 0xb7, 0xfc, 0x82, 0x8e, 0x35, 0x25, 0x40
.L_8:


//--------------------- .text.generate_keys       --------------------------
	.section	.text.generate_keys,"ax",@progbits
	.align	128
        .global         generate_keys
        .type           generate_keys,@function
        .size           generate_keys,(.L_x_3 - generate_keys)
        .other          generate_keys,@"STO_CUDA_ENTRY STV_DEFAULT"
generate_keys:
.text.generate_keys:
[----:B------:R-:W0:Y:S01]  /*0000*/  LDC R1, c[0x0][0x37c] ;  /* 0x0000df00ff017b82 */ /* 0x000e220000000800 */
[----:B------:R-:W1:Y:S07]  /*0010*/  S2R R3, SR_TID.X ;  /* 0x0000000000037919 */ /* 0x000e6e0000002100 */
[----:B------:R-:W1:Y:S01]  /*0020*/  S2UR UR4, SR_CTAID.X ;  /* 0x00000000000479c3 */ /* 0x000e620000002500 */
[----:B------:R-:W2:Y:S01]  /*0030*/  LDCU UR5, c[0x0][0x390] ;  /* 0x00007200ff0577ac */ /* 0x000ea20008000800 */
[----:B0-----:R-:W-:-:S05]  /*0040*/  VIADD R1, R1, 0xfffffe00 ;  /* 0xfffffe0001017836 */ /* 0x001fca0000000000 */
[C---:B------:R-:W-:Y:S01]  /*0050*/  R2UR UR6, R1.reuse ;  /* 0x00000000010672ca */ /* 0x040fe200000e0000 */
[----:B------:R-:W1:Y:S01]  /*0060*/  LDC R0, c[0x0][0x360] ;  /* 0x0000d800ff007b82 */ /* 0x000e620000000800 */
[----:B------:R-:W-:-:S11]  /*0070*/  R2UR UR7, R1 ;  /* 0x00000000010772ca */ /* 0x000fd600000e0000 */
[----:B------:R-:W-:Y:S01]  /*0080*/  UIADD3 UR6, UPT, UPT, UR6, 0x100, URZ ;  /* 0x0000010006067890 */ /* 0x000fe2000fffe0ff */
[----:B-1----:R-:W-:-:S05]  /*0090*/  IMAD R0, R0, UR4, R3 ;  /* 0x0000000400007c24 */ /* 0x002fca000f8e0203 */
[----:B--2---:R-:W-:-:S13]  /*00a0*/  ISETP.GE.AND P0, PT, R0, UR5, PT ;  /* 0x0000000500007c0c */ /* 0x004fda000bf06270 */
[----:B------:R-:W-:Y:S05]  /*00b0*/  @P0 EXIT ;  /* 0x000000000000094d */ /* 0x000fea0003800000 */
[----:B------:R-:W-:Y:S01]  /*00c0*/  IMAD.SHL.U32 R7, R0, 0x20, RZ ;  /* 0x0000002000077824 */ /* 0x000fe200078e00ff */
[----:B------:R-:W0:Y:S01]  /*00d0*/  LDCU.64 UR8, c[0x0][0x358] ;  /* 0x00006b00ff0877ac */ /* 0x000e220008000a00 */
[----:B------:R-:W-:Y:S01]  /*00e0*/  NOP ;  /* 0x0000000000007918 */ /* 0x000fe20000000000 */
[----:B------:R-:W1:Y:S01]  /*00f0*/  S2UR UR4, SR_CLOCKLO ;  /* 0x00000000000479c3 */ /* 0x000e620000005000 */
[----:B------:R-:W-:-:S07]  /*0100*/  NOP ;  /* 0x0000000000007918 */ /* 0x000fce0000000000 */
[----:B------:R-:W1:Y:S01]  /*0110*/  LDC R3, c[0x0][0x394] ;  /* 0x0000e500ff037b82 */ /* 0x000e620000000800 */
[----:B------:R-:W-:Y:S01]  /*0120*/  IMAD.MOV.U32 R12, RZ, RZ, 0x3956c25b ;  /* 0x3956c25bff0c7424 */ /* 0x000fe200078e00ff */
[----:B------:R-:W2:Y:S01]  /*0130*/  LDCU.128 UR12, c[0x0][0x380] ;  /* 0x00007000ff0c77ac */ /* 0x000ea20008000c00 */
[----:B------:R-:W-:Y:S02]  /*0140*/  IMAD.MOV.U32 R14, RZ, RZ, -0x6dc07d5c ;  /* 0x923f82a4ff0e7424 */ /* 0x000fe400078e00ff */
[----:B------:R-:W-:Y:S01]  /*0150*/  IMAD.MOV.U32 R15, RZ, RZ, -0x54e3a12b ;  /* 0xab1c5ed5ff0f7424 */ /* 0x000fe200078e00ff */
[----:B------:R-:W-:Y:S01]  /*0160*/  UIADD3 UR5, UPT, UPT, UR6, 0x28, URZ ;  /* 0x0000002806057890 */ /* 0x000fe2000fffe0ff */
[----:B-1----:R-:W-:Y:S01]  /*0170*/  IADD3 R0, PT, PT, R3, UR4, R0 ;  /* 0x0000000403007c10 */ /* 0x002fe2000fffe000 */
[----:B------:R-:W-:-:S03]  /*0180*/  UMOV UR4, URZ ;  /* 0x000000ff00047c82 */ /* 0x000fc60008000000 */
[----:B------:R-:W-:-:S05]  /*0190*/  LOP3.LUT R0, R0, 0xaad26b49, RZ, 0x3c, !PT ;  /* 0xaad26b4900007812 */ /* 0x000fca00078e3cff */
[----:B------:R-:W-:-:S04]  /*01a0*/  IMAD R6, R0, 0x4182bed5, RZ ;  /* 0x4182bed500067824 */ /* 0x000fc800078e02ff */
[C---:B------:R-:W-:Y:S02]  /*01b0*/  VIADD R0, R6.reuse, 0x75bcd15 ;  /* 0x075bcd1506007836 */ /* 0x040fe40000000000 */
[----:B------:R-:W-:-:S03]  /*01c0*/  VIADD R2, R6, 0x583f19 ;  /* 0x00583f1906027836 */ /* 0x000fc60000000000 */
[----:B------:R-:W-:Y:S01]  /*01d0*/  SHF.R.U32.HI R3, RZ, 0x2, R0 ;  /* 0x00000002ff037819 */ /* 0x000fe20000011600 */
[----:B------:R-:W-:-:S03]  /*01e0*/  IMAD.SHL.U32 R5, R2, 0x10, RZ ;  /* 0x0000001002057824 */ /* 0x000fc600078e00ff */
[----:B------:R-:W-:Y:S02]  /*01f0*/  LOP3.LUT R3, R3, R0, RZ, 0x3c, !PT ;  /* 0x0000000003037212 */ /* 0x000fe400078e3cff */
[----:B------:R-:W-:-:S03]  /*0200*/  LOP3.LUT R0, R6, 0x159a55e5, RZ, 0x3c, !PT ;  /* 0x159a55e506007812 */ /* 0x000fc600078e3cff */
[----:B------:R-:W-:Y:S01]  /*0210*/  IMAD.SHL.U32 R4, R3, 0x2, RZ ;  /* 0x0000000203047824 */ /* 0x000fe200078e00ff */
[----:B------:R-:W-:-:S04]  /*0220*/  SHF.R.U32.HI R9, RZ, 0x2, R0 ;  /* 0x00000002ff097819 */ /* 0x000fc80000011600 */
[----:B------:R-:W-:Y:S02]  /*0230*/  LOP3.LUT R4, R2, R5, R4, 0x96, !PT ;  /* 0x0000000502047212 */ /* 0x000fe400078e9604 */
[----:B------:R-:W-:Y:S02]  /*0240*/  LOP3.LUT R9, R9, 0x159a55e5, R6, 0x96, !PT ;  /* 0x159a55e509097812 */ /* 0x000fe400078e9606 */
[----:B------:R-:W-:-:S03]  /*0250*/  LOP3.LUT R5, R4, R3, RZ, 0x3c, !PT ;  /* 0x0000000304057212 */ /* 0x000fc600078e3cff */
[----:B------:R-:W-:Y:S01]  /*0260*/  IMAD.SHL.U32 R3, R9, 0x2, RZ ;  /* 0x0000000209037824 */ /* 0x000fe200078e00ff */
[----:B------:R-:W-:Y:S01]  /*0270*/  SHF.R.U32.HI R10, RZ, 0x2, R5 ;  /* 0x00000002ff0a7819 */ /* 0x000fe20000011605 */
[----:B------:R-:W-:-:S03]  /*0280*/  IMAD.SHL.U32 R0, R5, 0x10, RZ ;  /* 0x0000001005007824 */ /* 0x000fc600078e00ff */
[----:B------:R-:W-:Y:S02]  /*0290*/  LOP3.LUT R10, R10, R5, RZ, 0x3c, !PT ;  /* 0x000000050a0a7212 */ /* 0x000fe400078e3cff */
[----:B------:R-:W-:-:S04]  /*02a0*/  LOP3.LUT R0, R5, R0, R3, 0x96, !PT ;  /* 0x0000000005007212 */ /* 0x000fc800078e9603 */
[----:B------:R-:W-:Y:S02]  /*02b0*/  LOP3.LUT R4, R0, R9, RZ, 0x3c, !PT ;  /* 0x0000000900047212 */ /* 0x000fe400078e3cff */
[----:B------:R-:W-:-:S03]  /*02c0*/  SHF.R.U32.HI R9, RZ, 0x2, R2 ;  /* 0x00000002ff097819 */ /* 0x000fc60000011602 */
[----:B------:R-:W-:Y:S01]  /*02d0*/  IMAD.SHL.U32 R3, R4, 0x10, RZ ;  /* 0x0000001004037824 */ /* 0x000fe200078e00ff */
[----:B------:R-:W-:-:S04]  /*02e0*/  LOP3.LUT R9, R9, R2, RZ, 0x3c, !PT ;  /* 0x0000000209097212 */ /* 0x000fc800078e3cff */
[----:B------:R-:W-:-:S05]  /*02f0*/  LOP3.LUT R0, R3, R4, RZ, 0x3c, !PT ;  /* 0x0000000403007212 */ /* 0x000fca00078e3cff */
[----:B------:R-:W-:-:S05]  /*0300*/  IMAD.SHL.U32 R3, R0, 0x10, RZ ;  /* 0x0000001000037824 */ /* 0x000fca00078e00ff */
[----:B------:R-:W-:Y:S01]  /*0310*/  LOP3.LUT R8, R3, 0x4b97734f, R0, 0x96, !PT ;  /* 0x4b97734f03087812 */ /* 0x000fe200078e9600 */
[----:B------:R-:W-:-:S04]  /*0320*/  IMAD.SHL.U32 R3, R9, 0x2, RZ ;  /* 0x0000000209037824 */ /* 0x000fc800078e00ff */
[----:B------:R-:W-:-:S05]  /*0330*/  IMAD.SHL.U32 R2, R8, 0x10, RZ ;  /* 0x0000001008027824 */ /* 0x000fca00078e00ff */
[----:B------:R-:W-:-:S04]  /*0340*/  LOP3.LUT R3, R2, R3, RZ, 0x3c, !PT ;  /* 0x0000000302037212 */ /* 0x000fc800078e3cff */
[----:B------:R-:W-:Y:S01]  /*0350*/  LOP3.LUT R2, R3, 0x85447e55, R8, 0x96, !PT ;  /* 0x85447e5503027812 */ /* 0x000fe200078e9608 */
[----:B------:R-:W-:-:S03]  /*0360*/  IMAD.SHL.U32 R3, R10, 0x2, RZ ;  /* 0x000000020a037824 */ /* 0x000fc600078e00ff */
[----:B------:R-:W-:-:S05]  /*0370*/  LOP3.LUT R21, R2, R9, RZ, 0x3c, !PT ;  /* 0x0000000902157212 */ /* 0x000fca00078e3cff */
[----:B------:R-:W-:-:S05]  /*0380*/  IMAD.SHL.U32 R2, R21, 0x10, RZ ;  /* 0x0000001015027824 */ /* 0x000fca00078e00ff */
[----:B------:R-:W-:Y:S02]  /*0390*/  LOP3.LUT R2, R2, R3, RZ, 0x3c, !PT ;  /* 0x0000000302027212 */ /* 0x000fe400078e3cff */
[----:B------:R-:W-:Y:S02]  /*03a0*/  SHF.R.U32.HI R3, RZ, 0x2, R4 ;  /* 0x00000002ff037819 */ /* 0x000fe40000011604 */
[----:B------:R-:W-:Y:S02]  /*03b0*/  LOP3.LUT R19, R2, 0x5447e550, R21, 0x96, !PT ;  /* 0x5447e55002137812 */ /* 0x000fe400078e9615 */
[----:B------:R-:W-:Y:S02]  /*03c0*/  LOP3.LUT R20, R3, R4, RZ, 0x3c, !PT ;  /* 0x0000000403147212 */ /* 0x000fe400078e3cff */
[----:B------:R-:W-:Y:S01]  /*03d0*/  LOP3.LUT R19, R19, R10, RZ, 0x3c, !PT ;  /* 0x0000000a13137212 */ /* 0x000fe200078e3cff */
[----:B------:R-:W-:Y:S01]  /*03e0*/  IMAD.MOV.U32 R10, RZ, RZ, -0x4a3f0431 ;  /* 0xb5c0fbcfff0a7424 */ /* 0x000fe200078e00ff */
[----:B------:R-:W-:Y:S01]  /*03f0*/  LOP3.LUT R3, R0, 0x4b97734f, RZ, 0x3c, !PT ;  /* 0x4b97734f00037812 */ /* 0x000fe200078e3cff */
[----:B------:R-:W-:-:S02]  /*0400*/  IMAD.SHL.U32 R9, R20, 0x2, RZ ;  /* 0x0000000214097824 */ /* 0x000fc400078e00ff */
[----:B------:R-:W-:Y:S01]  /*0410*/  IMAD.SHL.U32 R2, R19, 0x10, RZ ;  /* 0x0000001013027824 */ /* 0x000fe200078e00ff */
[--C-:B------:R-:W-:Y:S02]  /*0420*/  SHF.R.U32.HI R11, RZ, 0x2, R3.reuse ;  /* 0x00000002ff0b7819 */ /* 0x100fe40000011603 */
[----:B------:R-:W-:Y:S02]  /*0430*/  IADD3 R3, PT, PT, R6, 0x67, R3 ;  /* 0x0000006706037810 */ /* 0x000fe40007ffe003 */
[----:B------:R-:W-:Y:S02]  /*0440*/  LOP3.LUT R2, R2, R9, RZ, 0x3c, !PT ;  /* 0x0000000902027212 */ /* 0x000fe400078e3cff */
[----:B------:R-:W-:Y:S02]  /*0450*/  LOP3.LUT R11, R11, 0x4b97734f, R0, 0x96, !PT ;  /* 0x4b97734f0b0b7812 */ /* 0x000fe400078e9600 */
[----:B------:R-:W-:Y:S02]  /*0460*/  LOP3.LUT R9, R2, 0x447e5500, R19, 0x96, !PT ;  /* 0x447e550002097812 */ /* 0x000fe400078e9613 */
[----:B------:R-:W-:-:S02]  /*0470*/  LOP3.LUT R2, R8, 0x85447e55, RZ, 0x3c, !PT ;  /* 0x85447e5508027812 */ /* 0x000fc400078e3cff */
[----:B------:R-:W-:Y:S01]  /*0480*/  LOP3.LUT R20, R9, R20, RZ, 0x3c, !PT ;  /* 0x0000001409147212 */ /* 0x000fe200078e3cff */
[----:B------:R-:W-:Y:S01]  /*0490*/  IMAD.SHL.U32 R9, R11, 0x2, RZ ;  /* 0x000000020b097824 */ /* 0x000fe200078e00ff */
[----:B------:R-:W-:-:S03]  /*04a0*/  SHF.R.U32.HI R13, RZ, 0x2, R2 ;  /* 0x00000002ff0d7819 */ /* 0x000fc60000011602 */
[----:B------:R-:W-:Y:S01]  /*04b0*/  IMAD.SHL.U32 R0, R20, 0x10, RZ ;  /* 0x0000001014007824 */ /* 0x000fe200078e00ff */
[----:B------:R-:W-:Y:S01]  /*04c0*/  LOP3.LUT R17, R13, 0x85447e55, R8, 0x96, !PT ;  /* 0x85447e550d117812 */ /* 0x000fe200078e9608 */
[----:B------:R-:W-:Y:S02]  /*04d0*/  IMAD.MOV.U32 R13, RZ, RZ, 0x59f111f1 ;  /* 0x59f111f1ff0d7424 */ /* 0x000fe400078e00ff */
[----:B------:R-:W-:Y:S01]  /*04e0*/  IMAD.MOV.U32 R8, RZ, RZ, 0x428a2f98 ;  /* 0x428a2f98ff087424 */ /* 0x000fe200078e00ff */
[----:B------:R-:W-:Y:S02]  /*04f0*/  LOP3.LUT R9, R0, R9, RZ, 0x3c, !PT ;  /* 0x0000000900097212 */ /* 0x000fe400078e3cff */
[----:B------:R1:W-:Y:S02]  /*0500*/  STL.128 [UR7+0x10], R12 ;  /* 0x0000100cff007987 */ /* 0x0003e40008100c07 */
[----:B------:R-:W-:Y:S01]  /*0510*/  LOP3.LUT R16, R9, 0x47e55000, R20, 0x96, !PT ;  /* 0x47e5500009107812 */ /* 0x000fe200078e9614 */
[----:B------:R-:W-:-:S03]  /*0520*/  IMAD.MOV.U32 R9, RZ, RZ, 0x71374491 ;  /* 0x71374491ff097424 */ /* 0x000fc600078e00ff */
[----:B------:R-:W-:Y:S01]  /*0530*/  LOP3.LUT R16, R16, R11, RZ, 0x3c, !PT ;  /* 0x0000000b10107212 */ /* 0x000fe200078e3cff */
[----:B------:R-:W-:-:S04]  /*0540*/  IMAD.SHL.U32 R11, R17, 0x2, RZ ;  /* 0x00000002110b7824 */ /* 0x000fc800078e00ff */
[----:B------:R-:W-:Y:S02]  /*0550*/  IMAD.SHL.U32 R0, R16, 0x10, RZ ;  /* 0x0000001010007824 */ /* 0x000fe400078e00ff */
[----:B-1----:R-:W-:-:S03]  /*0560*/  IMAD.MOV.U32 R12, RZ, RZ, 0x72be5d74 ;  /* 0x72be5d74ff0c7424 */ /* 0x002fc600078e00ff */
[----:B------:R-:W-:Y:S01]  /*0570*/  LOP3.LUT R23, R0, R11, RZ, 0x3c, !PT ;  /* 0x0000000b00177212 */ /* 0x000fe200078e3cff */
[----:B------:R-:W-:Y:S01]  /*0580*/  IMAD.MOV.U32 R13, RZ, RZ, -0x7f214e02 ;  /* 0x80deb1feff0d7424 */ /* 0x000fe200078e00ff */
[----:B------:R-:W-:Y:S01]  /*0590*/  LOP3.LUT R0, R21, 0x5447e550, RZ, 0x3c, !PT ;  /* 0x5447e55015007812 */ /* 0x000fe200078e3cff */
[----:B------:R-:W-:Y:S01]  /*05a0*/  IMAD.MOV.U32 R14, RZ, RZ, -0x6423f959 ;  /* 0x9bdc06a7ff0e7424 */ /* 0x000fe200078e00ff */
[----:B------:R-:W-:Y:S01]  /*05b0*/  LOP3.LUT R18, R23, 0x7e550000, R16, 0x96, !PT ;  /* 0x7e55000017127812 */ /* 0x000fe200078e9610 */
[----:B------:R-:W-:Y:S01]  /*05c0*/  IMAD.MOV.U32 R15, RZ, RZ, -0x3e640e8c ;  /* 0xc19bf174ff0f7424 */ /* 0x000fe200078e00ff */
[----:B------:R-:W-:Y:S01]  /*05d0*/  SHF.R.U32.HI R22, RZ, 0x2, R0 ;  /* 0x00000002ff167819 */ /* 0x000fe20000011600 */
[----:B------:R-:W-:Y:S01]  /*05e0*/  IMAD.MOV.U32 R11, RZ, RZ, -0x164a245b ;  /* 0xe9b5dba5ff0b7424 */ /* 0x000fe200078e00ff */
[----:B------:R-:W-:Y:S02]  /*05f0*/  LOP3.LUT R17, R18, R17, RZ, 0x3c, !PT ;  /* 0x0000001112117212 */ /* 0x000fe400078e3cff */
[----:B------:R-:W-:Y:S01]  /*0600*/  LOP3.LUT R21, R22, 0x5447e550, R21, 0x96, !PT ;  /* 0x5447e55016157812 */ /* 0x000fe200078e9615 */
[----:B------:R1:W-:Y:S02]  /*0610*/  STL.128 [UR7+0x30], R12 ;  /* 0x0000300cff007987 */ /* 0x0003e40008100c07 */
[----:B------:R-:W-:-:S02]  /*0620*/  IMAD.SHL.U32 R18, R17, 0x10, RZ ;  /* 0x0000001011127824 */ /* 0x000fc400078e00ff */
[----:B------:R-:W-:Y:S01]  /*0630*/  IMAD.SHL.U32 R23, R21, 0x2, RZ ;  /* 0x0000000215177824 */ /* 0x000fe200078e00ff */
[----:B------:R3:W-:Y:S04]  /*0640*/  STL.128 [UR7], R8 ;  /* 0x00000008ff007987 */ /* 0x0007e80008100c07 */
[----:B------:R-:W-:Y:S02]  /*0650*/  LOP3.LUT R22, R18, R23, RZ, 0x3c, !PT ;  /* 0x0000001712167212 */ /* 0x000fe400078e3cff */
[----:B------:R-:W-:Y:S02]  /*0660*/  LOP3.LUT R18, R19, 0x447e5500, RZ, 0x3c, !PT ;  /* 0x447e550013127812 */ /* 0x000fe400078e3cff */
[----:B------:R-:W-:Y:S01]  /*0670*/  LOP3.LUT R22, R22, 0xe5500000, R17, 0x96, !PT ;  /* 0xe550000016167812 */ /* 0x000fe200078e9611 */
[----:B-1----:R-:W-:Y:S01]  /*0680*/  IMAD.MOV.U32 R12, RZ, RZ, 0x2de92c6f ;  /* 0x2de92c6fff0c7424 */ /* 0x002fe200078e00ff */
[--C-:B------:R-:W-:Y:S01]  /*0690*/  SHF.R.U32.HI R24, RZ, 0x2, R18.reuse ;  /* 0x00000002ff187819 */ /* 0x100fe20000011612 */
[----:B------:R-:W-:Y:S01]  /*06a0*/  IMAD.MOV.U32 R13, RZ, RZ, 0x4a7484aa ;  /* 0x4a7484aaff0d7424 */ /* 0x000fe200078e00ff */
[----:B------:R-:W-:Y:S01]  /*06b0*/  IADD3 R18, PT, PT, R6, 0xb6, R18 ;  /* 0x000000b606127810 */ /* 0x000fe20007ffe012 */
[----:B------:R-:W-:Y:S01]  /*06c0*/  IMAD.MOV.U32 R14, RZ, RZ, 0x5cb0a9dc ;  /* 0x5cb0a9dcff0e7424 */ /* 0x000fe200078e00ff */
[----:B------:R-:W-:Y:S01]  /*06d0*/  LOP3.LUT R23, R24, 0x447e5500, R19, 0x96, !PT ;  /* 0x447e550018177812 */ /* 0x000fe200078e9613 */
[----:B------:R-:W-:Y:S01]  /*06e0*/  IMAD.MOV.U32 R15, RZ, RZ, 0x76f988da ;  /* 0x76f988daff0f7424 */ /* 0x000fe200078e00ff */
[----:B------:R-:W-:Y:S01]  /*06f0*/  LOP3.LUT R19, R22, R21, RZ, 0x3c, !PT ;  /* 0x0000001516137212 */ /* 0x000fe200078e3cff */
[----:B---3--:R-:W-:-:S02]  /*0700*/  IMAD.MOV.U32 R8, RZ, RZ, -0x27f85568 ;  /* 0xd807aa98ff087424 */ /* 0x008fc400078e00ff */
[----:B------:R-:W-:Y:S01]  /*0710*/  IMAD.SHL.U32 R22, R23, 0x2, RZ ;  /* 0x0000000217167824 */ /* 0x000fe200078e00ff */
[----:B------:R1:W-:Y:S01]  /*0720*/  STL.128 [UR7+0x50], R12 ;  /* 0x0000500cff007987 */ /* 0x0003e20008100c07 */
[C---:B------:R-:W-:Y:S01]  /*0730*/  IMAD.SHL.U32 R21, R19.reuse, 0x10, RZ ;  /* 0x0000001013157824 */ /* 0x040fe200078e00ff */
[----:B------:R-:W-:Y:S01]  /*0740*/  LOP3.LUT R29, R19, 0x55000000, RZ, 0x3c, !PT ;  /* 0x55000000131d7812 */ /* 0x000fe200078e3cff */
[----:B------:R-:W-:Y:S02]  /*0750*/  IMAD.MOV.U32 R9, RZ, RZ, 0x12835b01 ;  /* 0x12835b01ff097424 */ /* 0x000fe400078e00ff */
[----:B------:R-:W-:Y:S01]  /*0760*/  IMAD.MOV.U32 R10, RZ, RZ, 0x243185be ;  /* 0x243185beff0a7424 */ /* 0x000fe200078e00ff */
[----:B------:R-:W-:Y:S01]  /*0770*/  LOP3.LUT R22, R21, R22, RZ, 0x3c, !PT ;  /* 0x0000001615167212 */ /* 0x000fe200078e3cff */
[----:B------:R-:W-:Y:S01]  /*0780*/  IMAD.MOV.U32 R11, RZ, RZ, 0x550c7dc3 ;  /* 0x550c7dc3ff0b7424 */ /* 0x000fe200078e00ff */
[----:B------:R-:W-:Y:S02]  /*0790*/  LOP3.LUT R21, R20, 0x47e55000, RZ, 0x3c, !PT ;  /* 0x47e5500014157812 */ /* 0x000fe400078e3cff */
[----:B------:R-:W-:-:S02]  /*07a0*/  LOP3.LUT R24, R22, 0x55000000, R19, 0x96, !PT ;  /* 0x5500000016187812 */ /* 0x000fc400078e9613 */
[--C-:B------:R-:W-:Y:S01]  /*07b0*/  SHF.R.U32.HI R25, RZ, 0x2, R21.reuse ;  /* 0x00000002ff197819 */ /* 0x100fe20000011615 */
[----:B------:R3:W-:Y:S01]  /*07c0*/  STL.128 [UR7+0x20], R8 ;  /* 0x00002008ff007987 */ /* 0x0007e20008100c07 */
[----:B-1----:R-:W-:Y:S01]  /*07d0*/  IMAD.MOV.U32 R12, RZ, RZ, -0x391ff40d ;  /* 0xc6e00bf3ff0c7424 */ /* 0x002fe200078e00ff */
[----:B------:R-:W-:Y:S01]  /*07e0*/  IADD3 R21, PT, PT, R6, 0x7b, R21 ;  /* 0x0000007b06157810 */ /* 0x000fe20007ffe015 */
[----:B------:R-:W-:Y:S01]  /*07f0*/  IMAD.MOV.U32 R13, RZ, RZ, -0x2a586eb9 ;  /* 0xd5a79147ff0d7424 */ /* 0x000fe200078e00ff */
[----:B------:R-:W-:Y:S01]  /*0800*/  LOP3.LUT R22, R25, 0x47e55000, R20, 0x96, !PT ;  /* 0x47e5500019167812 */ /* 0x000fe200078e9614 */
[----:B------:R-:W-:Y:S01]  /*0810*/  IMAD.MOV.U32 R14, RZ, RZ, 0x6ca6351 ;  /* 0x06ca6351ff0e7424 */ /* 0x000fe200078e00ff */
[----:B------:R-:W-:Y:S01]  /*0820*/  LOP3.LUT R20, R24, R23, RZ, 0x3c, !PT ;  /* 0x0000001718147212 */ /* 0x000fe200078e3cff */
[----:B------:R-:W-:Y:S02]  /*0830*/  IMAD.MOV.U32 R15, RZ, RZ, 0x14292967 ;  /* 0x14292967ff0f7424 */ /* 0x000fe400078e00ff */
[----:B------:R-:W-:-:S02]  /*0840*/  IMAD.SHL.U32 R24, R22, 0x2, RZ ;  /* 0x0000000216187824 */ /* 0x000fc400078e00ff */
[----:B------:R-:W-:Y:S01]  /*0850*/  IMAD.SHL.U32 R23, R20, 0x10, RZ ;  /* 0x0000001014177824 */ /* 0x000fe200078e00ff */
[----:B------:R1:W-:Y:S01]  /*0860*/  STL.128 [UR7+0x70], R12 ;  /* 0x0000700cff007987 */ /* 0x0003e20008100c07 */
[----:B---3--:R-:W-:-:S03]  /*0870*/  IMAD.MOV.U32 R8, RZ, RZ, -0x1b64963f ;  /* 0xe49b69c1ff087424 */ /* 0x008fc600078e00ff */
[----:B------:R-:W-:Y:S01]  /*0880*/  LOP3.LUT R25, R23, R24, RZ, 0x3c, !PT ;  /* 0x0000001817197212 */ /* 0x000fe200078e3cff */
[----:B------:R-:W-:Y:S01]  /*0890*/  IMAD.MOV.U32 R9, RZ, RZ, -0x1041b87a ;  /* 0xefbe4786ff097424 */ /* 0x000fe200078e00ff */
[----:B------:R-:W-:Y:S01]  /*08a0*/  LOP3.LUT R23, R16, 0x7e550000, RZ, 0x3c, !PT ;  /* 0x7e55000010177812 */ /* 0x000fe200078e3cff */
[----:B------:R-:W-:Y:S01]  /*08b0*/  IMAD.MOV.U32 R10, RZ, RZ, 0xfc19dc6 ;  /* 0x0fc19dc6ff0a7424 */ /* 0x000fe200078e00ff */
[----:B------:R-:W-:Y:S01]  /*08c0*/  LOP3.LUT R25, R25, 0x50000000, R20, 0x96, !PT ;  /* 0x5000000019197812 */ /* 0x000fe200078e9614 */
[----:B------:R-:W-:Y:S01]  /*08d0*/  IMAD.MOV.U32 R11, RZ, RZ, 0x240ca1cc ;  /* 0x240ca1ccff0b7424 */ /* 0x000fe200078e00ff */
[----:B------:R-:W-:Y:S02]  /*08e0*/  SHF.R.U32.HI R27, RZ, 0x2, R23 ;  /* 0x00000002ff1b7819 */ /* 0x000fe40000011617 */
[----:B------:R-:W-:Y:S01]  /*08f0*/  LOP3.LUT R25, R25, R22, RZ, 0x3c, !PT ;  /* 0x0000001619197212 */ /* 0x000fe200078e3cff */
[----:B-1----:R-:W-:Y:S01]  /*0900*/  IMAD.MOV.U32 R12, RZ, RZ, 0x650a7354 ;  /* 0x650a7354ff0c7424 */ /* 0x002fe200078e00ff */
[----:B------:R1:W-:Y:S01]  /*0910*/  STL.128 [UR7+0x40], R8 ;  /* 0x00004008ff007987 */ /* 0x0003e20008100c07 */
[----:B------:R-:W-:Y:S01]  /*0920*/  IMAD.MOV.U32 R13, RZ, RZ, 0x766a0abb ;  /* 0x766a0abbff0d7424 */ /* 0x000fe200078e00ff */
[----:B------:R-:W-:Y:S01]  /*0930*/  LOP3.LUT R16, R27, 0x7e550000, R16, 0x96, !PT ;  /* 0x7e5500001b107812 */ /* 0x000fe200078e9610 */
[----:B------:R-:W-:Y:S01]  /*0940*/  IMAD.MOV.U32 R14, RZ, RZ, -0x7e3d36d2 ;  /* 0x81c2c92eff0e7424 */ /* 0x000fe200078e00ff */
[----:B------:R-:W-:Y:S01]  /*0950*/  LOP3.LUT R27, R17, 0xe5500000, RZ, 0x3c, !PT ;  /* 0xe5500000111b7812 */ /* 0x000fe200078e3cff */
[----:B------:R-:W-:-:S02]  /*0960*/  IMAD.MOV.U32 R15, RZ, RZ, -0x6d8dd37b ;  /* 0x92722c85ff0f7424 */ /* 0x000fc400078e00ff */
[----:B------:R-:W-:Y:S02]  /*0970*/  IMAD.SHL.U32 R24, R16, 0x2, RZ ;  /* 0x0000000210187824 */ /* 0x000fe400078e00ff */
[----:B------:R-:W-:Y:S01]  /*0980*/  IMAD.SHL.U32 R22, R25, 0x10, RZ ;  /* 0x0000001019167824 */ /* 0x000fe200078e00ff */
[----:B------:R3:W-:Y:S01]  /*0990*/  STL.128 [UR7+0x90], R12 ;  /* 0x0000900cff007987 */ /* 0x0007e20008100c07 */
[----:B-1----:R-:W-:Y:S02]  /*09a0*/  IMAD.MOV.U32 R8, RZ, RZ, -0x67c1aeae ;  /* 0x983e5152ff087424 */ /* 0x002fe400078e00ff */
[----:B------:R-:W-:Y:S02]  /*09b0*/  IMAD.MOV.U32 R9, RZ, RZ, -0x57ce3993 ;  /* 0xa831c66dff097424 */ /* 0x000fe400078e00ff */
[----:B------:R-:W-:Y:S02]  /*09c0*/  IMAD.MOV.U32 R10, RZ, RZ, -0x4ffcd838 ;  /* 0xb00327c8ff0a7424 */ /* 0x000fe400078e00ff */
[----:B------:R-:W-:-:S02]  /*09d0*/  IMAD.MOV.U32 R11, RZ, RZ, -0x40a68039 ;  /* 0xbf597fc7ff0b7424 */ /* 0x000fc400078e00ff */
[----:B---3--:R-:W-:-:S03]  /*09e0*/  IMAD.MOV.U32 R12, RZ, RZ, -0x2e6d17e7 ;  /* 0xd192e819ff0c7424 */ /* 0x008fc600078e00ff */
[----:B------:R1:W-:Y:S01]  /*09f0*/  STL.128 [UR7+0x60], R8 ;  /* 0x00006008ff007987 */ /* 0x0003e20008100c07 */
[----:B------:R-:W-:Y:S02]  /*0a00*/  IMAD.MOV.U32 R13, RZ, RZ, -0x2966f9dc ;  /* 0xd6990624ff0d7424 */ /* 0x000fe400078e00ff */
[----:B------:R-:W-:Y:S02]  /*0a10*/  IMAD.MOV.U32 R14, RZ, RZ, -0xbf1ca7b ;  /* 0xf40e3585ff0e7424 */ /* 0x000fe400078e00ff */
[----:B------:R-:W-:-:S05]  /*0a20*/  IMAD.MOV.U32 R15, RZ, RZ, 0x106aa070 ;  /* 0x106aa070ff0f7424 */ /* 0x000fca00078e00ff */
[----:B------:R3:W-:Y:S01]  /*0a30*/  STL.128 [UR7+0xb0], R12 ;  /* 0x0000b00cff007987 */ /* 0x0007e20008100c07 */
[----:B-1----:R-:W-:Y:S02]  /*0a40*/  IMAD.MOV.U32 R8, RZ, RZ, 0x27b70a85 ;  /* 0x27b70a85ff087424 */ /* 0x002fe400078e00ff */
[----:B------:R-:W-:Y:S02]  /*0a50*/  IMAD.MOV.U32 R9, RZ, RZ, 0x2e1b2138 ;  /* 0x2e1b2138ff097424 */ /* 0x000fe400078e00ff */
[----:B------:R-:W-:Y:S02]  /*0a60*/  IMAD.MOV.U32 R10, RZ, RZ, 0x4d2c6dfc ;  /* 0x4d2c6dfcff0a7424 */ /* 0x000fe400078e00ff */
[----:B------:R-:W-:Y:S02]  /*0a70*/  IMAD.MOV.U32 R11, RZ, RZ, 0x53380d13 ;  /* 0x53380d13ff0b7424 */ /* 0x000fe400078e00ff */
[----:B---3--:R-:W-:-:S03]  /*0a80*/  IMAD.MOV.U32 R12, RZ, RZ, 0x391c0cb3 ;  /* 0x391c0cb3ff0c7424 */ /* 0x008fc600078e00ff */
[----:B------:R1:W-:Y:S01]  /*0a90*/  STL.128 [UR7+0x80], R8 ;  /* 0x00008008ff007987 */ /* 0x0003e20008100c07 */
[----:B------:R-:W-:Y:S02]  /*0aa0*/  IMAD.MOV.U32 R13, RZ, RZ, 0x4ed8aa4a ;  /* 0x4ed8aa4aff0d7424 */ /* 0x000fe400078e00ff */
[----:B------:R-:W-:Y:S02]  /*0ab0*/  IMAD.MOV.U32 R14, RZ, RZ, 0x5b9cca4f ;  /* 0x5b9cca4fff0e7424 */ /* 0x000fe400078e00ff */
[----:B------:R-:W-:-:S05]  /*0ac0*/  IMAD.MOV.U32 R15, RZ, RZ, 0x682e6ff3 ;  /* 0x682e6ff3ff0f7424 */ /* 0x000fca00078e00ff */
[----:B------:R3:W-:Y:S01]  /*0ad0*/  STL.128 [UR7+0xd0], R12 ;  /* 0x0000d00cff007987 */ /* 0x0007e20008100c07 */
[----:B-1----:R-:W-:Y:S02]  /*0ae0*/  IMAD.MOV.U32 R8, RZ, RZ, -0x5d40175f ;  /* 0xa2bfe8a1ff087424 */ /* 0x002fe400078e00ff */
[----:B------:R-:W-:Y:S02]  /*0af0*/  IMAD.MOV.U32 R9, RZ, RZ, -0x57e599b5 ;  /* 0xa81a664bff097424 */ /* 0x000fe400078e00ff */
[----:B------:R-:W-:Y:S02]  /*0b00*/  IMAD.MOV.U32 R10, RZ, RZ, -0x3db47490 ;  /* 0xc24b8b70ff0a7424 */ /* 0x000fe400078e00ff */
[----:B------:R-:W-:Y:S01]  /*0b10*/  IMAD.MOV.U32 R11, RZ, RZ, -0x3893ae5d ;  /* 0xc76c51a3ff0b7424 */ /* 0x000fe200078e00ff */
[----:B---3--:R-:W-:-:S04]  /*0b20*/  SHF.R.U32.HI R12, RZ, 0x2, R27 ;  /* 0x00000002ff0c7819 */ /* 0x008fc8000001161b */
[----:B------:R1:W-:Y:S01]  /*0b30*/  STL.128 [UR7+0xa0], R8 ;  /* 0x0000a008ff007987 */ /* 0x0003e20008100c07 */
[----:B------:R-:W-:Y:S02]  /*0b40*/  LOP3.LUT R15, R25, R22, R24, 0x96, !PT ;  /* 0x00000016190f7212 */ /* 0x000fe400078e9618 */
[----:B------:R-:W-:Y:S02]  /*0b50*/  LOP3.LUT R17, R12, 0xe5500000, R17, 0x96, !PT ;  /* 0xe55000000c117812 */ /* 0x000fe400078e9611 */
[----:B------:R-:W-:Y:S02]  /*0b60*/  LOP3.LUT R15, R15, R16, RZ, 0x3c, !PT ;  /* 0x000000100f0f7212 */ /* 0x000fe400078e3cff */
[----:B------:R-:W-:Y:S01]  /*0b70*/  SHF.R.U32.HI R22, RZ, 0x2, R29 ;  /* 0x00000002ff167819 */ /* 0x000fe2000001161d */
[----:B------:R-:W-:Y:S01]  /*0b80*/  IMAD.SHL.U32 R13, R17, 0x2, RZ ;  /* 0x00000002110d7824 */ /* 0x000fe200078e00ff */
[----:B------:R-:W-:Y:S01]  /*0b90*/  SHF.R.S32.HI R14, RZ, 0x1f, R7 ;  /* 0x0000001fff0e7819 */ /* 0x000fe20000011407 */
[----:B------:R-:W-:Y:S01]  /*0ba0*/  IMAD.SHL.U32 R16, R15, 0x10, RZ ;  /* 0x000000100f107824 */ /* 0x000fe200078e00ff */
[----:B------:R-:W-:-:S02]  /*0bb0*/  LOP3.LUT R19, R22, 0x55000000, R19, 0x96, !PT ;  /* 0x5500000016137812 */ /* 0x000fc400078e9613 */
[----:B------:R-:W-:Y:S01]  /*0bc0*/  IADD3 R22, PT, PT, R6, 0xa2, R4 ;  /* 0x000000a206167810 */ /* 0x000fe20007ffe004 */
[----:B-1----:R-:W-:Y:S01]  /*0bd0*/  IMAD.MOV.U32 R8, RZ, RZ, 0x19a4c116 ;  /* 0x19a4c116ff087424 */ /* 0x002fe200078e00ff */
[----:B------:R-:W-:Y:S01]  /*0be0*/  LOP3.LUT R16, R15, R16, R13, 0x96, !PT ;  /* 0x000000100f107212 */ /* 0x000fe200078e960d */
[----:B------:R-:W-:Y:S01]  /*0bf0*/  IMAD.MOV.U32 R9, RZ, RZ, 0x1e376c08 ;  /* 0x1e376c08ff097424 */ /* 0x000fe200078e00ff */
[----:B--2---:R-:W-:Y:S01]  /*0c00*/  IADD3 R12, P0, PT, R7, UR12, RZ ;  /* 0x0000000c070c7c10 */ /* 0x004fe2000ff1e0ff */
[----:B------:R-:W-:Y:S01]  /*0c10*/  IMAD.MOV.U32 R10, RZ, RZ, 0x2748774c ;  /* 0x2748774cff0a7424 */ /* 0x000fe200078e00ff */
[----:B------:R-:W-:Y:S01]  /*0c20*/  LOP3.LUT R17, R16, R17, RZ, 0x3c, !PT ;  /* 0x0000001110117212 */ /* 0x000fe200078e3cff */
[----:B------:R-:W-:Y:S01]  /*0c30*/  IMAD.MOV.U32 R11, RZ, RZ, 0x34b0bcb5 ;  /* 0x34b0bcb5ff0b7424 */ /* 0x000fe200078e00ff */
[----:B------:R-:W-:Y:S01]  /*0c40*/  IADD3 R16, PT, PT, R6, 0xdd, R5 ;  /* 0x000000dd06107810 */ /* 0x000fe20007ffe005 */
[----:B------:R-:W-:Y:S01]  /*0c50*/  IMAD.SHL.U32 R5, R19, 0x2, RZ ;  /* 0x0000000213057824 */ /* 0x000fe200078e00ff */
[----:B------:R-:W-:Y:S01]  /*0c60*/  IADD3.X R13, PT, PT, R14, UR13, RZ, P0, !PT ;  /* 0x0000000d0e0d7c10 */ /* 0x000fe200087fe4ff */
[----:B------:R-:W-:Y:S01]  /*0c70*/  IMAD.SHL.U32 R4, R17, 0x10, RZ ;  /* 0x0000001011047824 */ /* 0x000fe200078e00ff */
[----:B------:R1:W-:Y:S01]  /*0c80*/  STL.128 [UR7+0xc0], R8 ;  /* 0x0000c008ff007987 */ /* 0x0003e20008100c07 */
[----:B------:R-:W-:Y:S01]  /*0c90*/  IMAD.U32 R24, R22, 0x10000, RZ ;  /* 0x0001000016187824 */ /* 0x000fe200078e00ff */
[----:B------:R-:W-:-:S02]  /*0ca0*/  IADD3 R27, PT, PT, R6, 0x5, R27 ;  /* 0x00000005061b7810 */ /* 0x000fc40007ffe01b */
[----:B0-----:R-:W-:Y:S04]  /*0cb0*/  STG.E.U8 desc[UR8][R12.64], R16 ;  /* 0x000000100c007986 */ /* 0x001fe8000c101108 */
[----:B------:R-:W-:Y:S04]  /*0cc0*/  STG.E.U8 desc[UR8][R12.64+0x2], R3 ;  /* 0x000002030c007986 */ /* 0x000fe8000c101108 */
[----:B------:R-:W-:Y:S01]  /*0cd0*/  STG.E.U8 desc[UR8][R12.64+0x5], R18 ;  /* 0x000005120c007986 */ /* 0x000fe2000c101108 */
[----:B-1----:R-:W-:Y:S02]  /*0ce0*/  IMAD.MOV.U32 R8, RZ, RZ, 0x748f82ee ;  /* 0x748f82eeff087424 */ /* 0x002fe400078e00ff */
[----:B------:R-:W-:Y:S01]  /*0cf0*/  IMAD.MOV.U32 R9, RZ, RZ, 0x78a5636f ;  /* 0x78a5636fff097424 */ /* 0x000fe200078e00ff */
[----:B------:R-:W-:Y:S01]  /*0d00*/  STG.E.U8 desc[UR8][R12.64+0x1], R22 ;  /* 0x000001160c007986 */ /* 0x000fe2000c101108 */
[----:B------:R-:W-:-:S02]  /*0d10*/  IMAD.MOV.U32 R10, RZ, RZ, -0x7b3787ec ;  /* 0x84c87814ff0a7424 */ /* 0x000fc400078e00ff */
[----:B------:R-:W-:Y:S01]  /*0d20*/  IMAD.MOV.U32 R11, RZ, RZ, -0x7338fdf8 ;  /* 0x8cc70208ff0b7424 */ /* 0x000fe200078e00ff */
[----:B------:R-:W-:Y:S04]  /*0d30*/  STG.E.U8 desc[UR8][R12.64+0x6], R21 ;  /* 0x000006150c007986 */ /* 0x000fe8000c101108 */
[----:B------:R0:W-:Y:S04]  /*0d40*/  STL.128 [UR7+0xe0], R8 ;  /* 0x0000e008ff007987 */ /* 0x0001e80008100c07 */
[----:B------:R-:W-:Y:S01]  /*0d50*/  STG.E.U8 desc[UR8][R12.64+0x8], R27 ;  /* 0x0000081b0c007986 */ /* 0x000fe2000c101108 */
[----:B0-----:R-:W-:-:S02]  /*0d60*/  IMAD.MOV.U32 R8, RZ, RZ, -0x6f410006 ;  /* 0x90befffaff087424 */ /* 0x001fc400078e00ff */
[----:B------:R-:W-:Y:S02]  /*0d70*/  IMAD.MOV.U32 R9, RZ, RZ, -0x5baf9315 ;  /* 0xa4506cebff097424 */ /* 0x000fe400078e00ff */
[----:B------:R-:W-:Y:S02]  /*0d80*/  IMAD.MOV.U32 R10, RZ, RZ, -0x41065c09 ;  /* 0xbef9a3f7ff0a7424 */ /* 0x000fe400078e00ff */
[----:B------:R-:W-:-:S05]  /*0d90*/  IMAD.MOV.U32 R11, RZ, RZ, -0x398e870e ;  /* 0xc67178f2ff0b7424 */ /* 0x000fca00078e00ff */
[----:B------:R0:W-:Y:S04]  /*0da0*/  STL.128 [UR7+0xf0], R8 ;  /* 0x0000f008ff007987 */ /* 0x0001e80008100c07 */
[----:B------:R-:W-:Y:S01]  /*0db0*/  STL.128 [UR6+0x30], RZ ;  /* 0x000030ffff007987 */ /* 0x000fe20008100c06 */
[----:B0-----:R-:W-:Y:S02]  /*0dc0*/  LOP3.LUT R9, R20, 0x50000000, RZ, 0x3c, !PT ;  /* 0x5000000014097812 */ /* 0x001fe400078e3cff */
[----:B------:R-:W-:Y:S02]  /*0dd0*/  LOP3.LUT R10, R17, R4, R5, 0x96, !PT ;  /* 0x00000004110a7212 */ /* 0x000fe400078e9605 */
[----:B------:R-:W-:Y:S02]  /*0de0*/  LOP3.LUT R11, R24, 0xff0000, RZ, 0xc0, !PT ;  /* 0x00ff0000180b7812 */ /* 0x000fe400078ec0ff */
[----:B------:R-:W-:-:S03]  /*0df0*/  SHF.R.U32.HI R5, RZ, 0x2, R9 ;  /* 0x00000002ff057819 */ /* 0x000fc60000011609 */
[----:B------:R-:W-:Y:S01]  /*0e00*/  IMAD R8, R16, 0x1000000, R11 ;  /* 0x0100000010087824 */ /* 0x000fe200078e020b */
[----:B------:R-:W-:Y:S01]  /*0e10*/  LOP3.LUT R4, R5, 0x50000000, R20, 0x96, !PT ;  /* 0x5000000005047812 */ /* 0x000fe200078e9614 */
[----:B------:R-:W-:Y:S01]  /*0e20*/  IMAD.U32 R11, R18, 0x10000, RZ ;  /* 0x00010000120b7824 */ /* 0x000fe200078e00ff */
[----:B------:R-:W-:Y:S01]  /*0e30*/  LOP3.LUT R5, R10, R19, RZ, 0x3c, !PT ;  /* 0x000000130a057212 */ /* 0x000fe200078e3cff */
[----:B------:R-:W-:Y:S01]  /*0e40*/  IMAD.SHL.U32 R20, R3, 0x100, RZ ;  /* 0x0000010003147824 */ /* 0x000fe200078e00ff */
[----:B------:R-:W-:Y:S01]  /*0e50*/  IADD3 R10, PT, PT, R6, 0xf1, R0 ;  /* 0x000000f1060a7810 */ /* 0x000fe20007ffe000 */
[----:B------:R-:W-:Y:S01]  /*0e60*/  IMAD.SHL.U32 R19, R4, 0x2, RZ ;  /* 0x0000000204137824 */ /* 0x000fe200078e00ff */
[----:B------:R-:W-:Y:S01]  /*0e70*/  LOP3.LUT R0, R11, 0xff0000, RZ, 0xc0, !PT ;  /* 0x00ff00000b007812 */ /* 0x000fe200078ec0ff */
[----:B------:R-:W-:Y:S01]  /*0e80*/  IMAD.SHL.U32 R16, R5, 0x10, RZ ;  /* 0x0000001005107824 */ /* 0x000fe200078e00ff */
[----:B------:R-:W-:Y:S01]  /*0e90*/  IADD3 R11, PT, PT, R6, 0x2c, R2 ;  /* 0x0000002c060b7810 */ /* 0x000fe20007ffe002 */
[----:B------:R-:W-:Y:S01]  /*0ea0*/  IMAD.SHL.U32 R18, R21, 0x100, RZ ;  /* 0x0000010015127824 */ /* 0x000fe200078e00ff */
[----:B------:R-:W-:Y:S01]  /*0eb0*/  LOP3.LUT R3, R20, 0xff00, RZ, 0xc0, !PT ;  /* 0x0000ff0014037812 */ /* 0x000fe200078ec0ff */
[----:B------:R0:W-:Y:S01]  /*0ec0*/  STG.E.U8 desc[UR8][R12.64+0x4], R10 ;  /* 0x0000040a0c007986 */ /* 0x0001e2000c101108 */
[----:B------:R-:W-:Y:S01]  /*0ed0*/  LOP3.LUT R16, R5, R16, R19, 0x96, !PT ;  /* 0x0000001005107212 */ /* 0x000fe200078e9613 */
[----:B------:R-:W-:Y:S01]  /*0ee0*/  IMAD R0, R10, 0x1000000, R0 ;  /* 0x010000000a007824 */ /* 0x000fe200078e0200 */
[----:B------:R-:W-:Y:S01]  /*0ef0*/  LOP3.LUT R2, R11, 0xff, RZ, 0xc0, !PT ;  /* 0x000000ff0b027812 */ /* 0x000fe200078ec0ff */
[----:B------:R1:W-:Y:S01]  /*0f00*/  STG.E.U8 desc[UR8][R12.64+0x3], R11 ;  /* 0x0000030b0c007986 */ /* 0x0003e2000c101108 */
[----:B------:R-:W-:-:S02]  /*0f10*/  IADD3 R19, PT, PT, R6, 0xca, R29 ;  /* 0x000000ca06137810 */ /* 0x000fc40007ffe01d */
[----:B------:R-:W-:Y:S02]  /*0f20*/  IADD3 R8, PT, PT, R2, R8, R3 ;  /* 0x0000000802087210 */ /* 0x000fe40007ffe003 */
[C---:B------:R-:W-:Y:S01]  /*0f30*/  IADD3 R29, PT, PT, R6.reuse, 0x40, R23 ;  /* 0x00000040061d7810 */ /* 0x040fe20007ffe017 */
[----:B------:R-:W-:Y:S01]  /*0f40*/  IMAD.U32 R2, R19, 0x10000, RZ ;  /* 0x0001000013027824 */ /* 0x000fe200078e00ff */
[----:B------:R-:W-:Y:S01]  /*0f50*/  IADD3 R23, PT, PT, R6, 0x8f, R9 ;  /* 0x0000008f06177810 */ /* 0x000fe20007ffe009 */
[----:B------:R2:W-:Y:S01]  /*0f60*/  STG.E.U8 desc[UR8][R12.64+0x9], R19 ;  /* 0x000009130c007986 */ /* 0x0005e2000c101108 */
[----:B------:R-:W-:Y:S02]  /*0f70*/  LOP3.LUT R4, R16, R4, RZ, 0x3c, !PT ;  /* 0x0000000410047212 */ /* 0x000fe400078e3cff */
[----:B------:R-:W-:Y:S01]  /*0f80*/  LOP3.LUT R2, R2, 0xff0000, RZ, 0xc0, !PT ;  /* 0x00ff000002027812 */ /* 0x000fe200078ec0ff */
[----:B0-----:R-:W-:Y:S01]  /*0f90*/  IMAD.SHL.U32 R10, R23, 0x100, RZ ;  /* 0x00000100170a7824 */ /* 0x001fe200078e00ff */
[----:B------:R-:W-:Y:S01]  /*0fa0*/  LOP3.LUT R3, R18, 0xff00, RZ, 0xc0, !PT ;  /* 0x0000ff0012037812 */ /* 0x000fe200078ec0ff */
[----:B------:R-:W-:Y:S01]  /*0fb0*/  STG.E.U8 desc[UR8][R12.64+0x7], R29 ;  /* 0x0000071d0c007986 */ /* 0x000fe2000c101108 */
[----:B------:R-:W-:Y:S01]  /*0fc0*/  LOP3.LUT R9, R29, 0xff, RZ, 0xc0, !PT ;  /* 0x000000ff1d097812 */ /* 0x000fe200078ec0ff */
[----:B------:R-:W-:Y:S01]  /*0fd0*/  IMAD R2, R27, 0x1000000, R2 ;  /* 0x010000001b027824 */ /* 0x000fe200078e0202 */
[C---:B------:R-:W-:Y:S01]  /*0fe0*/  IADD3 R16, PT, PT, R6.reuse, 0xde, R17 ;  /* 0x000000de06107810 */ /* 0x040fe20007ffe011 */
[----:B------:R-:W-:Y:S01]  /*0ff0*/  STG.E.U8 desc[UR8][R12.64+0xa], R23 ;  /* 0x00000a170c007986 */ /* 0x000fe2000c101108 */
[----:B------:R-:W-:-:S02]  /*1000*/  IADD3 R18, PT, PT, R6, 0x54, R25 ;  /* 0x0000005406127810 */ /* 0x000fc40007ffe019 */
[----:B-1----:R-:W-:Y:S01]  /*1010*/  LOP3.LUT R11, R10, 0xff00, RZ, 0xc0, !PT ;  /* 0x0000ff000a0b7812 */ /* 0x002fe200078ec0ff */
[----:B------:R-:W-:Y:S01]  /*1020*/  STG.E.U8 desc[UR8][R12.64+0xd], R16 ;  /* 0x00000d100c007986 */ /* 0x000fe2000c101108 */
[----:B------:R-:W-:Y:S01]  /*1030*/  IADD3 R9, PT, PT, R9, R0, R3 ;  /* 0x0000000009097210 */ /* 0x000fe20007ffe003 */
[----:B------:R-:W-:Y:S01]  /*1040*/  IMAD.U32 R3, R16, 0x10000, RZ ;  /* 0x0001000010037824 */ /* 0x000fe200078e00ff */
[----:B------:R-:W-:Y:S01]  /*1050*/  LOP3.LUT R10, R18, 0xff, RZ, 0xc0, !PT ;  /* 0x000000ff120a7812 */ /* 0x000fe200078ec0ff */
[----:B------:R-:W-:Y:S01]  /*1060*/  STG.E.U8 desc[UR8][R12.64+0xb], R18 ;  /* 0x00000b120c007986 */ /* 0x000fe2000c101108 */
[----:B------:R-:W-:Y:S02]  /*1070*/  IADD3 R0, PT, PT, R6, 0xa3, R5 ;  /* 0x000000a306007810 */ /* 0x000fe40007ffe005 */
[----:B------:R-:W-:Y:S02]  /*1080*/  IADD3 R10, PT, PT, R10, R2, R11 ;  /* 0x000000020a0a7210 */ /* 0x000fe40007ffe00b */
[----:B------:R-:W-:Y:S01]  /*1090*/  IADD3 R2, PT, PT, R6, 0x19, R15 ;  /* 0x0000001906027810 */ /* 0x000fe20007ffe00f */
[----:B------:R-:W-:Y:S01]  /*10a0*/  IMAD.SHL.U32 R20, R0, 0x100, RZ ;  /* 0x0000010000147824 */ /* 0x000fe200078e00ff */
[----:B------:R-:W-:Y:S01]  /*10b0*/  LOP3.LUT R11, R3, 0xff0000, RZ, 0xc0, !PT ;  /* 0x00ff0000030b7812 */ /* 0x000fe200078ec0ff */
[----:B------:R-:W-:Y:S01]  /*10c0*/  STG.E.U8 desc[UR8][R12.64+0xe], R0 ;  /* 0x00000e000c007986 */ /* 0x000fe2000c101108 */
[----:B------:R-:W-:-:S02]  /*10d0*/  IADD3 R3, PT, PT, R6, 0x68, R4 ;  /* 0x0000006806037810 */ /* 0x000fc40007ffe004 */
[----:B------:R-:W-:Y:S01]  /*10e0*/  LOP3.LUT R20, R20, 0xff00, RZ, 0xc0, !PT ;  /* 0x0000ff0014147812 */ /* 0x000fe200078ec0ff */
[----:B------:R-:W-:Y:S01]  /*10f0*/  IMAD R11, R2, 0x1000000, R11 ;  /* 0x01000000020b7824 */ /* 0x000fe200078e020b */
[----:B------:R-:W-:Y:S01]  /*1100*/  LOP3.LUT R22, R3, 0xff, RZ, 0xc0, !PT ;  /* 0x000000ff03167812 */ /* 0x000fe200078ec0ff */
[----:B------:R-:W-:Y:S03]  /*1110*/  STG.E.U8 desc[UR8][R12.64+0xc], R2 ;  /* 0x00000c020c007986 */ /* 0x000fe6000c101108 */
[----:B------:R-:W-:Y:S01]  /*1120*/  IADD3 R11, PT, PT, R22, R11, R20 ;  /* 0x0000000b160b7210 */ /* 0x000fe20007ffe014 */
[----:B------:R-:W-:Y:S01]  /*1130*/  STG.E.U8 desc[UR8][R12.64+0xf], R3 ;  /* 0x00000f030c007986 */ /* 0x000fe2000c101108 */
[----:B------:R-:W-:-:S03]  /*1140*/  SHF.R.U32.HI R20, RZ, 0x2, R25 ;  /* 0x00000002ff147819 */ /* 0x000fc60000011619 */
[----:B------:R0:W-:Y:S01]  /*1150*/  STL.128 [UR6], R8 ;  /* 0x00000008ff007987 */ /* 0x0001e20008100c06 */
[----:B------:R-:W-:Y:S01]  /*1160*/  LOP3.LUT R25, R20, R25, RZ, 0x3c, !PT ;  /* 0x0000001914197212 */ /* 0x000fe200078e3cff */
[----:B------:R-:W-:-:S04]  /*1170*/  IMAD.SHL.U32 R20, R4, 0x10, RZ ;  /* 0x0000001004147824 */ /* 0x000fc800078e00ff */
[----:B------:R-:W-:-:S05]  /*1180*/  IMAD.SHL.U32 R22, R25, 0x2, RZ ;  /* 0x0000000219167824 */ /* 0x000fca00078e00ff */
[----:B------:R-:W-:Y:S02]  /*1190*/  LOP3.LUT R22, R4, R20, R22, 0x96, !PT ;  /* 0x0000001404167212 */ /* 0x000fe400078e9616 */
[----:B------:R-:W-:-:S04]  /*11a0*/  SHF.R.U32.HI R20, RZ, 0x2, R15 ;  /* 0x00000002ff147819 */ /* 0x000fc8000001160f */
[----:B------:R-:W-:Y:S02]  /*11b0*/  LOP3.LUT R20, R20, R15, RZ, 0x3c, !PT ;  /* 0x0000000f14147212 */ /* 0x000fe400078e3cff */
[----:B------:R-:W-:-:S03]  /*11c0*/  LOP3.LUT R15, R22, R25, RZ, 0x3c, !PT ;  /* 0x00000019160f7212 */ /* 0x000fc600078e3cff */
[----:B------:R-:W-:Y:S02]  /*11d0*/  IMAD.SHL.U32 R24, R20, 0x2, RZ ;  /* 0x0000000214187824 */ /* 0x000fe400078e00ff */
[----:B------:R-:W-:-:S05]  /*11e0*/  IMAD.SHL.U32 R22, R15, 0x10, RZ ;  /* 0x000000100f167824 */ /* 0x000fca00078e00ff */
[----:B------:R-:W-:Y:S02]  /*11f0*/  LOP3.LUT R22, R15, R22, R24, 0x96, !PT ;  /* 0x000000160f167212 */ /* 0x000fe400078e9618 */
[----:B------:R-:W-:-:S04]  /*1200*/  SHF.R.U32.HI R24, RZ, 0x2, R17 ;  /* 0x00000002ff187819 */ /* 0x000fc80000011611 */
[----:B------:R-:W-:Y:S02]  /*1210*/  LOP3.LUT R25, R24, R17, RZ, 0x3c, !PT ;  /* 0x0000001118197212 */ /* 0x000fe400078e3cff */
[----:B------:R-:W-:-:S03]  /*1220*/  LOP3.LUT R17, R22, R20, RZ, 0x3c, !PT ;  /* 0x0000001416117212 */ /* 0x000fc600078e3cff */
[----:B------:R-:W-:Y:S01]  /*1230*/  IMAD.SHL.U32 R22, R25, 0x2, RZ ;  /* 0x0000000219167824 */ /* 0x000fe200078e00ff */
[--C-:B------:R-:W-:Y:S01]  /*1240*/  SHF.R.U32.HI R26, RZ, 0x2, R17.reuse ;  /* 0x00000002ff1a7819 */ /* 0x100fe20000011611 */
[C---:B------:R-:W-:Y:S01]  /*1250*/  IMAD.SHL.U32 R20, R17.reuse, 0x10, RZ ;  /* 0x0000001011147824 */ /* 0x040fe200078e00ff */
[----:B--2---:R-:W-:Y:S02]  /*1260*/  IADD3 R19, PT, PT, R6, 0xf2, R17 ;  /* 0x000000f206137810 */ /* 0x004fe40007ffe011 */
[----:B------:R-:W-:Y:S02]  /*1270*/  LOP3.LUT R26, R26, R17, RZ, 0x3c, !PT ;  /* 0x000000111a1a7212 */ /* 0x000fe400078e3cff */
[----:B------:R-:W-:Y:S01]  /*1280*/  LOP3.LUT R20, R17, R20, R22, 0x96, !PT ;  /* 0x0000001411147212 */ /* 0x000fe200078e9616 */
[----:B------:R-:W-:Y:S01]  /*1290*/  STG.E.U8 desc[UR8][R12.64+0x11], R19 ;  /* 0x000011130c007986 */ /* 0x000fe2000c101108 */
[----:B------:R-:W-:Y:S02]  /*12a0*/  SHF.R.U32.HI R22, RZ, 0x2, R5 ;  /* 0x00000002ff167819 */ /* 0x000fe40000011605 */
[----:B------:R-:W-:-:S02]  /*12b0*/  LOP3.LUT R25, R20, R25, RZ, 0x3c, !PT ;  /* 0x0000001914197212 */ /* 0x000fc400078e3cff */
[----:B------:R-:W-:Y:S02]  /*12c0*/  LOP3.LUT R5, R22, R5, RZ, 0x3c, !PT ;  /* 0x0000000516057212 */ /* 0x000fe400078e3cff */
[----:B------:R-:W-:Y:S01]  /*12d0*/  SHF.R.U32.HI R28, RZ, 0x2, R25 ;  /* 0x00000002ff1c7819 */ /* 0x000fe20000011619 */
[----:B------:R-:W-:Y:S02]  /*12e0*/  IMAD.SHL.U32 R20, R25, 0x10, RZ ;  /* 0x0000001019147824 */ /* 0x000fe400078e00ff */
[----:B------:R-:W-:Y:S01]  /*12f0*/  IMAD.SHL.U32 R22, R5, 0x2, RZ ;  /* 0x0000000205167824 */ /* 0x000fe200078e00ff */
[----:B------:R-:W-:-:S04]  /*1300*/  LOP3.LUT R28, R28, R25, RZ, 0x3c, !PT ;  /* 0x000000191c1c7212 */ /* 0x000fc800078e3cff */
[----:B------:R-:W-:Y:S01]  /*1310*/  LOP3.LUT R20, R25, R20, R22, 0x96, !PT ;  /* 0x0000001419147212 */ /* 0x000fe200078e9616 */
[----:B0-----:R-:W-:Y:S01]  /*1320*/  IMAD.SHL.U32 R8, R28, 0x2, RZ ;  /* 0x000000021c087824 */ /* 0x001fe200078e00ff */
[----:B------:R-:W-:Y:S02]  /*1330*/  SHF.R.U32.HI R22, RZ, 0x2, R4 ;  /* 0x00000002ff167819 */ /* 0x000fe40000011604 */
[----:B------:R-:W-:Y:S02]  /*1340*/  LOP3.LUT R5, R20, R5, RZ, 0x3c, !PT ;  /* 0x0000000514057212 */ /* 0x000fe400078e3cff */
[----:B------:R-:W-:Y:S02]  /*1350*/  LOP3.LUT R4, R22, R4, RZ, 0x3c, !PT ;  /* 0x0000000416047212 */ /* 0x000fe400078e3cff */
[----:B------:R-:W-:Y:S01]  /*1360*/  IADD3 R25, PT, PT, R6, 0xb7, R25 ;  /* 0x000000b706197810 */ /* 0x000fe20007ffe019 */
[----:B------:R-:W-:Y:S02]  /*1370*/  IMAD.SHL.U32 R20, R5, 0x10, RZ ;  /* 0x0000001005147824 */ /* 0x000fe400078e00ff */
[----:B------:R-:W-:-:S02]  /*1380*/  IMAD.SHL.U32 R22, R4, 0x2, RZ ;  /* 0x0000000204167824 */ /* 0x000fc400078e00ff */
[----:B------:R-:W-:Y:S03]  /*1390*/  STG.E.U8 desc[UR8][R12.64+0x12], R25 ;  /* 0x000012190c007986 */ /* 0x000fe6000c101108 */
[----:B------:R-:W-:Y:S02]  /*13a0*/  LOP3.LUT R20, R5, R20, R22, 0x96, !PT ;  /* 0x0000001405147212 */ /* 0x000fe400078e9616 */
[--C-:B------:R-:W-:Y:S02]  /*13b0*/  SHF.R.U32.HI R22, RZ, 0x2, R15.reuse ;  /* 0x00000002ff167819 */ /* 0x100fe4000001160f */
[----:B------:R-:W-:Y:S02]  /*13c0*/  LOP3.LUT R4, R20, R4, RZ, 0x3c, !PT ;  /* 0x0000000414047212 */ /* 0x000fe400078e3cff */
[----:B------:R-:W-:Y:S02]  /*13d0*/  LOP3.LUT R22, R22, R15, RZ, 0x3c, !PT ;  /* 0x0000000f16167212 */ /* 0x000fe400078e3cff */
[----:B------:R-:W-:Y:S01]  /*13e0*/  IADD3 R15, PT, PT, R6, 0x2d, R15 ;  /* 0x0000002d060f7810 */ /* 0x000fe20007ffe00f */
[----:B------:R-:W-:-:S02]  /*13f0*/  IMAD.SHL.U32 R20, R4, 0x10, RZ ;  /* 0x0000001004147824 */ /* 0x000fc400078e00ff */
[----:B------:R-:W-:Y:S02]  /*1400*/  IMAD.SHL.U32 R24, R22, 0x2, RZ ;  /* 0x0000000216187824 */ /* 0x000fe400078e00ff */
[----:B------:R-:W-:Y:S03]  /*1410*/  STG.E.U8 desc[UR8][R12.64+0x10], R15 ;  /* 0x0000100f0c007986 */ /* 0x000fe6000c101108 */
[----:B------:R-:W-:Y:S01]  /*1420*/  LOP3.LUT R20, R4, R20, R24, 0x96, !PT ;  /* 0x0000001404147212 */ /* 0x000fe200078e9618 */
[----:B------:R-:W-:-:S03]  /*1430*/  IMAD.SHL.U32 R24, R26, 0x2, RZ ;  /* 0x000000021a187824 */ /* 0x000fc600078e00ff */
[----:B------:R-:W-:-:S05]  /*1440*/  LOP3.LUT R22, R20, R22, RZ, 0x3c, !PT ;  /* 0x0000001614167212 */ /* 0x000fca00078e3cff */
[----:B------:R-:W-:-:S05]  /*1450*/  IMAD.SHL.U32 R20, R22, 0x10, RZ ;  /* 0x0000001016147824 */ /* 0x000fca00078e00ff */
[----:B------:R-:W-:-:S04]  /*1460*/  LOP3.LUT R24, R22, R20, R24, 0x96, !PT ;  /* 0x0000001416187212 */ /* 0x000fc800078e9618 */
[----:B------:R-:W-:-:S05]  /*1470*/  LOP3.LUT R24, R24, R26, RZ, 0x3c, !PT ;  /* 0x0000001a18187212 */ /* 0x000fca00078e3cff */
[----:B------:R-:W-:-:S05]  /*1480*/  IMAD.SHL.U32 R9, R24, 0x10, RZ ;  /* 0x0000001018097824 */ /* 0x000fca00078e00ff */
[----:B------:R-:W-:Y:S02]  /*1490*/  LOP3.LUT R9, R24, R9, R8, 0x96, !PT ;  /* 0x0000000918097212 */ /* 0x000fe400078e9608 */
[----:B------:R-:W-:Y:S02]  /*14a0*/  SHF.R.U32.HI R8, RZ, 0x2, R5 ;  /* 0x00000002ff087819 */ /* 0x000fe40000011605 */
[----:B------:R-:W-:Y:S02]  /*14b0*/  LOP3.LUT R20, R9, R28, RZ, 0x3c, !PT ;  /* 0x0000001c09147212 */ /* 0x000fe400078e3cff */
[----:B------:R-:W-:-:S03]  /*14c0*/  LOP3.LUT R8, R8, R5, RZ, 0x3c, !PT ;  /* 0x0000000508087212 */ /* 0x000fc600078e3cff */
[----:B------:R-:W-:Y:S02]  /*14d0*/  IMAD.SHL.U32 R9, R20, 0x10, RZ ;  /* 0x0000001014097824 */ /* 0x000fe400078e00ff */
[----:B------:R-:W-:-:S05]  /*14e0*/  IMAD.SHL.U32 R10, R8, 0x2, RZ ;  /* 0x00000002080a7824 */ /* 0x000fca00078e00ff */
[----:B------:R-:W-:-:S04]  /*14f0*/  LOP3.LUT R9, R20, R9, R10, 0x96, !PT ;  /* 0x0000000914097212 */ /* 0x000fc800078e960a */
[----:B------:R-:W-:Y:S02]  /*1500*/  LOP3.LUT R26, R9, R8, RZ, 0x3c, !PT ;  /* 0x00000008091a7212 */ /* 0x000fe400078e3cff */
[----:B------:R-:W-:-:S03]  /*1510*/  SHF.R.U32.HI R9, RZ, 0x2, R4 ;  /* 0x00000002ff097819 */ /* 0x000fc60000011604 */
[----:B------:R-:W-:Y:S01]  /*1520*/  IMAD.SHL.U32 R11, R26, 0x10, RZ ;  /* 0x000000101a0b7824 */ /* 0x000fe200078e00ff */
[----:B------:R-:W-:-:S05]  /*1530*/  LOP3.LUT R9, R9, R4, RZ, 0x3c, !PT ;  /* 0x0000000409097212 */ /* 0x000fca00078e3cff */
[----:B------:R-:W-:-:S05]  /*1540*/  IMAD.SHL.U32 R8, R9, 0x2, RZ ;  /* 0x0000000209087824 */ /* 0x000fca00078e00ff */
[----:B------:R-:W-:-:S04]  /*1550*/  LOP3.LUT R8, R26, R11, R8, 0x96, !PT ;  /* 0x0000000b1a087212 */ /* 0x000fc800078e9608 */
[----:B------:R-:W-:Y:S02]  /*1560*/  LOP3.LUT R28, R8, R9, RZ, 0x3c, !PT ;  /* 0x00000009081c7212 */ /* 0x000fe400078e3cff */
[----:B------:R-:W-:Y:S02]  /*1570*/  SHF.R.U32.HI R9, RZ, 0x2, R22 ;  /* 0x00000002ff097819 */ /* 0x000fe40000011616 */
[----:B------:R-:W-:Y:S01]  /*1580*/  SHF.R.U32.HI R0, RZ, 0x2, R28 ;  /* 0x00000002ff007819 */ /* 0x000fe2000001161c */
[----:B------:R-:W-:Y:S01]  /*1590*/  IMAD.SHL.U32 R11, R28, 0x10, RZ ;  /* 0x000000101c0b7824 */ /* 0x000fe200078e00ff */
[----:B------:R-:W-:Y:S02]  /*15a0*/  LOP3.LUT R9, R9, R22, RZ, 0x3c, !PT ;  /* 0x0000001609097212 */ /* 0x000fe400078e3cff */
[----:B------:R-:W-:-:S03]  /*15b0*/  LOP3.LUT R0, R0, R28, RZ, 0x3c, !PT ;  /* 0x0000001c00007212 */ /* 0x000fc600078e3cff */
[----:B------:R-:W-:-:S05]  /*15c0*/  IMAD.SHL.U32 R8, R9, 0x2, RZ ;  /* 0x0000000209087824 */ /* 0x000fca00078e00ff */
[----:B------:R-:W-:Y:S02]  /*15d0*/  LOP3.LUT R8, R28, R11, R8, 0x96, !PT ;  /* 0x0000000b1c087212 */ /* 0x000fe400078e9608 */
[----:B------:R-:W-:Y:S02]  /*15e0*/  SHF.R.U32.HI R11, RZ, 0x2, R26 ;  /* 0x00000002ff0b7819 */ /* 0x000fe4000001161a */
[----:B------:R-:W-:Y:S02]  /*15f0*/  LOP3.LUT R21, R8, R9, RZ, 0x3c, !PT ;  /* 0x0000000908157212 */ /* 0x000fe400078e3cff */
[----:B------:R-:W-:Y:S02]  /*1600*/  SHF.R.U32.HI R9, RZ, 0x2, R24 ;  /* 0x00000002ff097819 */ /* 0x000fe40000011618 */
[----:B------:R-:W-:Y:S01]  /*1610*/  LOP3.LUT R23, R11, R26, RZ, 0x3c, !PT ;  /* 0x0000001a0b177212 */ /* 0x000fe200078e3cff */
[----:B------:R-:W-:Y:S01]  /*1620*/  IMAD.SHL.U32 R8, R21, 0x10, RZ ;  /* 0x0000001015087824 */ /* 0x000fe200078e00ff */
[----:B------:R-:W-:-:S02]  /*1630*/  LOP3.LUT R9, R9, R24, RZ, 0x3c, !PT ;  /* 0x0000001809097212 */ /* 0x000fc400078e3cff */
[----:B------:R-:W-:Y:S01]  /*1640*/  IADD3 R28, PT, PT, R6, 0x1a, R28 ;  /* 0x0000001a061c7810 */ /* 0x000fe20007ffe01c */
[----:B------:R-:W-:Y:S02]  /*1650*/  IMAD.SHL.U32 R18, R23, 0x2, RZ ;  /* 0x0000000217127824 */ /* 0x000fe400078e00ff */
[----:B------:R-:W-:Y:S02]  /*1660*/  IMAD.SHL.U32 R10, R9, 0x2, RZ ;  /* 0x00000002090a7824 */ /* 0x000fe400078e00ff */
[----:B------:R-:W-:Y:S03]  /*1670*/  STG.E.U8 desc[UR8][R12.64+0x19], R28 ;  /* 0x0000191c0c007986 */ /* 0x000fe6000c101108 */
[----:B------:R-:W-:-:S04]  /*1680*/  LOP3.LUT R8, R21, R8, R10, 0x96, !PT ;  /* 0x0000000815087212 */ /* 0x000fc800078e960a */
[----:B------:R-:W-:Y:S02]  /*1690*/  LOP3.LUT R29, R8, R9, RZ, 0x3c, !PT ;  /* 0x00000009081d7212 */ /* 0x000fe400078e3cff */
[----:B------:R-:W-:-:S03]  /*16a0*/  SHF.R.U32.HI R9, RZ, 0x2, R20 ;  /* 0x00000002ff097819 */ /* 0x000fc60000011614 */
[----:B------:R-:W-:Y:S01]  /*16b0*/  IMAD.SHL.U32 R8, R29, 0x10, RZ ;  /* 0x000000101d087824 */ /* 0x000fe200078e00ff */
[----:B------:R-:W-:-:S05]  /*16c0*/  LOP3.LUT R9, R9, R20, RZ, 0x3c, !PT ;  /* 0x0000001409097212 */ /* 0x000fca00078e3cff */
[----:B------:R-:W-:-:S05]  /*16d0*/  IMAD.SHL.U32 R10, R9, 0x2, RZ ;  /* 0x00000002090a7824 */ /* 0x000fca00078e00ff */
[----:B------:R-:W-:Y:S02]  /*16e0*/  LOP3.LUT R8, R29, R8, R10, 0x96, !PT ;  /* 0x000000081d087212 */ /* 0x000fe400078e960a */
[----:B------:R-:W-:Y:S02]  /*16f0*/  CS2R R10, SRZ ;  /* 0x00000000000a7805 */ /* 0x000fe4000001ff00 */
[----:B------:R-:W-:Y:S02]  /*1700*/  IADD3 R29, PT, PT, R6, 0xa4, R29 ;  /* 0x000000a4061d7810 */ /* 0x000fe40007ffe01d */
[----:B------:R-:W-:Y:S01]  /*1710*/  LOP3.LUT R27, R8, R9, RZ, 0x3c, !PT ;  /* 0x00000009081b7212 */ /* 0x000fe200078e3cff */
[----:B------:R-:W-:Y:S02]  /*1720*/  IMAD.MOV.U32 R8, RZ, RZ, -0x80000000 ;  /* 0x80000000ff087424 */ /* 0x000fe400078e00ff */
[----:B------:R-:W-:Y:S01]  /*1730*/  IMAD.MOV.U32 R9, RZ, RZ, RZ ;  /* 0x000000ffff097224 */ /* 0x000fe200078e00ff */
[----:B------:R-:W-:Y:S01]  /*1740*/  STG.E.U8 desc[UR8][R12.64+0x1b], R29 ;  /* 0x00001b1d0c007986 */ /* 0x000fe2000c101108 */
[----:B------:R-:W-:-:S03]  /*1750*/  IMAD.SHL.U32 R2, R27, 0x10, RZ ;  /* 0x000000101b027824 */ /* 0x000fc600078e00ff */
[----:B------:R0:W-:Y:S02]  /*1760*/  STL.128 [UR6+0x20], R8 ;  /* 0x00002008ff007987 */ /* 0x0001e40008100c06 */
[----:B------:R-:W-:Y:S02]  /*1770*/  LOP3.LUT R2, R27, R2, R18, 0x96, !PT ;  /* 0x000000021b027212 */ /* 0x000fe400078e9612 */
[----:B------:R-:W-:Y:S02]  /*1780*/  IADD3 R27, PT, PT, R6, 0x69, R27 ;  /* 0x00000069061b7810 */ /* 0x000fe40007ffe01b */
[----:B------:R-:W-:Y:S01]  /*1790*/  LOP3.LUT R17, R2, R23, RZ, 0x3c, !PT ;  /* 0x0000001702117212 */ /* 0x000fe200078e3cff */
[----:B------:R-:W-:Y:S01]  /*17a0*/  IMAD.U32 R2, R19, 0x10000, RZ ;  /* 0x0001000013027824 */ /* 0x000fe200078e00ff */
[----:B------:R-:W-:Y:S01]  /*17b0*/  IADD3 R23, PT, PT, R6, 0x6, R22 ;  /* 0x0000000606177810 */ /* 0x000fe20007ffe016 */
[----:B------:R-:W-:Y:S03]  /*17c0*/  STG.E.U8 desc[UR8][R12.64+0x1c], R27 ;  /* 0x00001c1b0c007986 */ /* 0x000fe6000c101108 */
[----:B------:R-:W-:Y:S01]  /*17d0*/  LOP3.LUT R16, R2, 0xff0000, RZ, 0xc0, !PT ;  /* 0x00ff000002107812 */ /* 0x000fe200078ec0ff */
[----:B------:R-:W-:Y:S01]  /*17e0*/  IMAD.SHL.U32 R2, R17, 0x10, RZ ;  /* 0x0000001011027824 */ /* 0x000fe200078e00ff */
[----:B0-----:R-:W-:Y:S01]  /*17f0*/  IADD3 R11, PT, PT, R6, 0x41, R4 ;  /* 0x00000041060b7810 */ /* 0x001fe20007ffe004 */
[----:B------:R-:W-:Y:S01]  /*1800*/  IMAD.SHL.U32 R9, R0, 0x2, RZ ;  /* 0x0000000200097824 */ /* 0x000fe200078e00ff */
[----:B------:R0:W-:Y:S01]  /*1810*/  STG.E.U8 desc[UR8][R12.64+0x15], R23 ;  /* 0x000015170c007986 */ /* 0x0001e2000c101108 */
[----:B------:R-:W-:-:S02]  /*1820*/  IMAD.U32 R4, R23, 0x10000, RZ ;  /* 0x0001000017047824 */ /* 0x000fc400078e00ff */
[----:B------:R-:W-:Y:S01]  /*1830*/  IMAD.U32 R10, R28, 0x10000, RZ ;  /* 0x000100001c0a7824 */ /* 0x000fe200078e00ff */
[----:B------:R-:W-:Y:S01]  /*1840*/  LOP3.LUT R3, R17, R2, R9, 0x96, !PT ;  /* 0x0000000211037212 */ /* 0x000fe200078e9609 */
[----:B------:R-:W-:Y:S01]  /*1850*/  IMAD R8, R15, 0x1000000, R16 ;  /* 0x010000000f087824 */ /* 0x000fe200078e0210 */
[----:B------:R-:W-:Y:S01]  /*1860*/  SHF.R.U32.HI R2, RZ, 0x2, R21 ;  /* 0x00000002ff027819 */ /* 0x000fe20000011615 */
[----:B------:R1:W-:Y:S01]  /*1870*/  STG.E.U8 desc[UR8][R12.64+0x14], R11 ;  /* 0x0000140b0c007986 */ /* 0x0003e2000c101108 */
[----:B------:R-:W-:Y:S02]  /*1880*/  LOP3.LUT R3, R3, R0, RZ, 0x3c, !PT ;  /* 0x0000000003037212 */ /* 0x000fe400078e3cff */
[----:B------:R-:W-:Y:S02]  /*1890*/  LOP3.LUT R4, R4, 0xff0000, RZ, 0xc0, !PT ;  /* 0x00ff000004047812 */ /* 0x000fe400078ec0ff */
[----:B------:R-:W-:Y:S01]  /*18a0*/  LOP3.LUT R0, R2, R21, RZ, 0x3c, !PT ;  /* 0x0000001502007212 */ /* 0x000fe200078e3cff */
[----:B------:R-:W-:Y:S01]  /*18b0*/  IMAD.SHL.U32 R2, R3, 0x10, RZ ;  /* 0x0000001003027824 */ /* 0x000fe200078e00ff */
[C---:B------:R-:W-:Y:S01]  /*18c0*/  IADD3 R17, PT, PT, R6.reuse, 0x2e, R17 ;  /* 0x0000002e06117810 */ /* 0x040fe20007ffe011 */
[----:B------:R-:W-:Y:S01]  /*18d0*/  IMAD R9, R11, 0x1000000, R4 ;  /* 0x010000000b097824 */ /* 0x000fe200078e0204 */
[----:B------:R-:W-:Y:S01]  /*18e0*/  IADD3 R15, PT, PT, R6, 0x55, R26 ;  /* 0x00000055060f7810 */ /* 0x000fe20007ffe01a */
[----:B------:R-:W-:Y:S01]  /*18f0*/  IMAD.SHL.U32 R4, R0, 0x2, RZ ;  /* 0x0000000200047824 */ /* 0x000fe200078e00ff */
[----:B------:R-:W-:Y:S01]  /*1900*/  LOP3.LUT R10, R10, 0xff0000, RZ, 0xc0, !PT ;  /* 0x00ff00000a0a7812 */ /* 0x000fe200078ec0ff */
[----:B------:R-:W-:Y:S01]  /*1910*/  IMAD.U32 R16, R17, 0x10000, RZ ;  /* 0x0001000011107824 */ /* 0x000fe200078e00ff */
[C---:B------:R-:W-:Y:S01]  /*1920*/  IADD3 R21, PT, PT, R6.reuse, 0xdf, R21 ;  /* 0x000000df06157810 */ /* 0x040fe20007ffe015 */
[----:B------:R2:W-:Y:S01]  /*1930*/  STG.E.U8 desc[UR8][R12.64+0x18], R15 ;  /* 0x0000180f0c007986 */ /* 0x0005e2000c101108 */
[----:B------:R-:W-:Y:S01]  /*1940*/  LOP3.LUT R19, R3, R2, R4, 0x96, !PT ;  /* 0x0000000203137212 */ /* 0x000fe200078e9604 */
[----:B------:R-:W-:Y:S01]  /*1950*/  IMAD R10, R15, 0x1000000, R10 ;  /* 0x010000000f0a7824 */ /* 0x000fe200078e020a */
[C---:B0-----:R-:W-:Y:S01]  /*1960*/  IADD3 R23, PT, PT, R6.reuse, 0xcb, R24 ;  /* 0x000000cb06177810 */ /* 0x041fe20007ffe018 */
[----:B------:R-:W-:Y:S01]  /*1970*/  IMAD.SHL.U32 R2, R25, 0x100, RZ ;  /* 0x0000010019027824 */ /* 0x000fe200078e00ff */
[----:B------:R-:W-:Y:S01]  /*1980*/  LOP3.LUT R0, R19, R0, RZ, 0x3c, !PT ;  /* 0x0000000013007212 */ /* 0x000fe200078e3cff */
[----:B------:R-:W-:Y:S01]  /*1990*/  STG.E.U8 desc[UR8][R12.64+0x1a], R21 ;  /* 0x00001a150c007986 */ /* 0x000fe2000c101108 */
[C---:B------:R-:W-:Y:S01]  /*19a0*/  IADD3 R19, PT, PT, R6.reuse, 0x7c, R5 ;  /* 0x0000007c06137810 */ /* 0x040fe20007ffe005 */
[----:B------:R-:W-:Y:S01]  /*19b0*/  IMAD.SHL.U32 R4, R23, 0x100, RZ ;  /* 0x0000010017047824 */ /* 0x000fe200078e00ff */
[C---:B------:R-:W-:Y:S01]  /*19c0*/  IADD3 R5, PT, PT, R6.reuse, 0xf3, R3 ;  /* 0x000000f306057810 */ /* 0x040fe20007ffe003 */
[----:B------:R0:W-:Y:S01]  /*19d0*/  STG.E.U8 desc[UR8][R12.64+0x16], R23 ;  /* 0x000016170c007986 */ /* 0x0001e2000c101108 */
[----:B-1----:R-:W-:-:S02]  /*19e0*/  IADD3 R11, PT, PT, R6, 0x90, R20 ;  /* 0x00000090060b7810 */ /* 0x002fc40007ffe014 */
[----:B--2---:R-:W-:Y:S01]  /*19f0*/  IADD3 R15, PT, PT, R6, 0xb8, R0 ;  /* 0x000000b8060f7810 */ /* 0x004fe20007ffe000 */
[----:B------:R-:W-:Y:S01]  /*1a00*/  IMAD.SHL.U32 R6, R21, 0x100, RZ ;  /* 0x0000010015067824 */ /* 0x000fe200078e00ff */
[----:B------:R-:W-:Y:S01]  /*1a10*/  LOP3.LUT R16, R16, 0xff0000, RZ, 0xc0, !PT ;  /* 0x00ff000010107812 */ /* 0x000fe200078ec0ff */
[----:B------:R-:W-:Y:S01]  /*1a20*/  IMAD.SHL.U32 R18, R5, 0x100, RZ ;  /* 0x0000010005127824 */ /* 0x000fe200078e00ff */
[----:B------:R1:W-:Y:S01]  /*1a30*/  STG.E.U8 desc[UR8][R12.64+0x13], R19 ;  /* 0x000013130c007986 */ /* 0x0003e2000c101108 */
[----:B------:R-:W-:Y:S02]  /*1a40*/  LOP3.LUT R0, R19, 0xff, RZ, 0xc0, !PT ;  /* 0x000000ff13007812 */ /* 0x000fe400078ec0ff */
[----:B------:R-:W-:Y:S01]  /*1a50*/  LOP3.LUT R3, R2, 0xff00, RZ, 0xc0, !PT ;  /* 0x0000ff0002037812 */ /* 0x000fe200078ec0ff */
[----:B------:R-:W-:Y:S01]  /*1a60*/  IMAD R16, R27, 0x1000000, R16 ;  /* 0x010000001b107824 */ /* 0x000fe200078e0210 */
[----:B0-----:R-:W-:Y:S01]  /*1a70*/  LOP3.LUT R23, R6, 0xff00, RZ, 0xc0, !PT ;  /* 0x0000ff0006177812 */ /* 0x001fe200078ec0ff */
[----:B------:R0:W-:Y:S01]  /*1a80*/  STG.E.U8 desc[UR8][R12.64+0x17], R11 ;  /* 0x0000170b0c007986 */ /* 0x0001e2000c101108 */
[----:B------:R-:W-:-:S02]  /*1a90*/  LOP3.LUT R4, R4, 0xff00, RZ, 0xc0, !PT ;  /* 0x0000ff0004047812 */ /* 0x000fc400078ec0ff */
[----:B------:R-:W-:Y:S01]  /*1aa0*/  LOP3.LUT R2, R11, 0xff, RZ, 0xc0, !PT ;  /* 0x000000ff0b027812 */ /* 0x000fe200078ec0ff */
[----:B------:R2:W-:Y:S01]  /*1ab0*/  STG.E.U8 desc[UR8][R12.64+0x1d], R17 ;  /* 0x00001d110c007986 */ /* 0x0005e2000c101108 */
[----:B------:R-:W-:Y:S02]  /*1ac0*/  LOP3.LUT R6, R29, 0xff, RZ, 0xc0, !PT ;  /* 0x000000ff1d067812 */ /* 0x000fe400078ec0ff */
[----:B-1----:R-:W-:Y:S01]  /*1ad0*/  LOP3.LUT R19, R18, 0xff00, RZ, 0xc0, !PT ;  /* 0x0000ff0012137812 */ /* 0x002fe200078ec0ff */
[----:B------:R2:W-:Y:S01]  /*1ae0*/  STG.E.U8 desc[UR8][R12.64+0x1e], R5 ;  /* 0x00001e050c007986 */ /* 0x0005e2000c101108 */
[----:B------:R-:W-:Y:S02]  /*1af0*/  LOP3.LUT R18, R15, 0xff, RZ, 0xc0, !PT ;  /* 0x000000ff0f127812 */ /* 0x000fe400078ec0ff */
[----:B------:R-:W-:Y:S01]  /*1b00*/  IADD3 R8, PT, PT, R0, R8, R3 ;  /* 0x0000000800087210 */ /* 0x000fe20007ffe003 */
[----:B------:R2:W-:Y:S01]  /*1b10*/  STG.E.U8 desc[UR8][R12.64+0x1f], R15 ;  /* 0x00001f0f0c007986 */ /* 0x0005e2000c101108 */
[----:B------:R-:W-:-:S02]  /*1b20*/  IADD3 R9, PT, PT, R2, R9, R4 ;  /* 0x0000000902097210 */ /* 0x000fc40007ffe004 */
[----:B------:R-:W-:Y:S02]  /*1b30*/  IADD3 R10, PT, PT, R6, R10, R23 ;  /* 0x0000000a060a7210 */ /* 0x000fe40007ffe017 */
[----:B0-----:R-:W-:Y:S02]  /*1b40*/  IADD3 R11, PT, PT, R18, R16, R19 ;  /* 0x00000010120b7210 */ /* 0x001fe40007ffe013 */
[----:B------:R-:W-:-:S03]  /*1b50*/  IADD3 R2, P0, PT, R7, UR14, RZ ;  /* 0x0000000e07027c10 */ /* 0x000fc6000ff1e0ff */
[----:B------:R2:W-:Y:S01]  /*1b60*/  STL.128 [UR6+0x10], R8 ;  /* 0x00001008ff007987 */ /* 0x0005e20008100c06 */
[----:B------:R-:W-:Y:S01]  /*1b70*/  IADD3.X R3, PT, PT, R14, UR15, RZ, P0, !PT ;  /* 0x0000000f0e037c10 */ /* 0x000fe200087fe4ff */
[----:B------:R-:W-:-:S08]  /*1b80*/  IMAD.MOV.U32 R14, RZ, RZ, RZ ;  /* 0x000000ffff0e7224 */ /* 0x000fd000078e00ff */
.L_x_0:
[----:B0-2---:R-:W2:Y:S04]  /*1b90*/  LDL.128 R4, [UR5+-0x28] ;  /* 0xffffd805ff047983 */ /* 0x005ea80008100c00 */
[----:B------:R-:W3:Y:S04]  /*1ba0*/  LDL.64 R8, [UR5+0x10] ;  /* 0x00001005ff087983 */ /* 0x000ee80008100a00 */
[----:B------:R-:W4:Y:S04]  /*1bb0*/  LDL R16, [UR5+-0x4] ;  /* 0xfffffc05ff107983 */ /* 0x000f280008100800 */
[----:B------:R-:W5:Y:S04]  /*1bc0*/  LDL R10, [UR5+-0x18] ;  /* 0xffffe805ff0a7983 */ /* 0x000f680008100800 */
[----:B------:R-:W5:Y:S04]  /*1bd0*/  LDL R11, [UR5+0x4] ;  /* 0x00000405ff0b7983 */ /* 0x000f680008100800 */
[----:B------:R-:W5:Y:S01]  /*1be0*/  LDL R0, [UR5+0x8] ;  /* 0x00000805ff007983 */ /* 0x000f620008100800 */
[----:B------:R-:W-:-:S04]  /*1bf0*/  UIADD3 UR4, UPT, UPT, UR4, 0x4, URZ ;  /* 0x0000000404047890 */ /* 0x000fc8000fffe0ff */
[----:B------:R-:W-:Y:S01]  /*1c00*/  UISETP.NE.AND UP0, UPT, UR4, 0x30, UPT ;  /* 0x000000300400788c */ /* 0x000fe2000bf05270 */
[C-C-:B--2---:R-:W-:Y:S02]  /*1c10*/  SHF.L.W.U32.HI R12, R5.reuse, 0x19, R5.reuse ;  /* 0x00000019050c7819 */ /* 0x144fe40000010e05 */
[--C-:B------:R-:W-:Y:S02]  /*1c20*/  SHF.L.W.U32.HI R13, R5, 0xe, R5.reuse ;  /* 0x0000000e050d7819 */ /* 0x100fe40000010e05 */
[----:B------:R-:W-:Y:S02]  /*1c30*/  SHF.R.U32.HI R15, RZ, 0x3, R5 ;  /* 0x00000003ff0f7819 */ /* 0x000fe40000011605 */
[C-C-:B------:R-:W-:Y:S02]  /*1c40*/  SHF.L.W.U32.HI R17, R6.reuse, 0x19, R6.reuse ;  /* 0x0000001906117819 */ /* 0x140fe40000010e06 */
[--C-:B------:R-:W-:Y:S02]  /*1c50*/  SHF.L.W.U32.HI R18, R6, 0xe, R6.reuse ;  /* 0x0000000e06127819 */ /* 0x100fe40000010e06 */
[----:B------:R-:W-:-:S02]  /*1c60*/  SHF.R.U32.HI R19, RZ, 0x3, R6 ;  /* 0x00000003ff137819 */ /* 0x000fc40000011606 */
[----:B------:R-:W-:Y:S02]  /*1c70*/  LOP3.LUT R13, R15, R12, R13, 0x96, !PT ;  /* 0x0000000c0f0d7212 */ /* 0x000fe400078e960d */
[C-C-:B---3--:R-:W-:Y:S02]  /*1c80*/  SHF.L.W.U32.HI R12, R9.reuse, 0xf, R9.reuse ;  /* 0x0000000f090c7819 */ /* 0x148fe40000010e09 */
[--C-:B------:R-:W-:Y:S02]  /*1c90*/  SHF.L.W.U32.HI R15, R9, 0xd, R9.reuse ;  /* 0x0000000d090f7819 */ /* 0x100fe40000010e09 */
[----:B------:R-:W-:Y:S02]  /*1ca0*/  LOP3.LUT R17, R19, R17, R18, 0x96, !PT ;  /* 0x0000001113117212 */ /* 0x000fe400078e9612 */
[----:B------:R-:W-:Y:S02]  /*1cb0*/  SHF.R.U32.HI R9, RZ, 0xa, R9 ;  /* 0x0000000aff097819 */ /* 0x000fe40000011609 */
[----:B------:R-:W-:-:S02]  /*1cc0*/  IADD3 R17, PT, PT, R14, R17, R5 ;  /* 0x000000110e117210 */ /* 0x000fc40007ffe005 */
[----:B----4-:R-:W-:Y:S02]  /*1cd0*/  IADD3 R13, PT, PT, R16, R13, R4 ;  /* 0x0000000d100d7210 */ /* 0x010fe40007ffe004 */
[----:B------:R-:W-:Y:S02]  /*1ce0*/  LOP3.LUT R12, R9, R12, R15, 0x96, !PT ;  /* 0x0000000c090c7212 */ /* 0x000fe400078e960f */
[C-C-:B------:R-:W-:Y:S02]  /*1cf0*/  SHF.L.W.U32.HI R4, R8.reuse, 0xf, R8.reuse ;  /* 0x0000000f08047819 */ /* 0x140fe40000010e08 */
[--C-:B------:R-:W-:Y:S02]  /*1d00*/  SHF.L.W.U32.HI R5, R8, 0xd, R8.reuse ;  /* 0x0000000d08057819 */ /* 0x100fe40000010e08 */
[----:B------:R-:W-:Y:S02]  /*1d10*/  SHF.R.U32.HI R9, RZ, 0xa, R8 ;  /* 0x0000000aff097819 */ /* 0x000fe40000011608 */
[----:B-----5:R-:W-:-:S02]  /*1d20*/  SHF.L.W.U32.HI R18, R10, 0x19, R10 ;  /* 0x000000190a127819 */ /* 0x020fc40000010e0a */
[----:B------:R-:W-:Y:S01]  /*1d30*/  LOP3.LUT R4, R9, R4, R5, 0x96, !PT ;  /* 0x0000000409047212 */ /* 0x000fe200078e9605 */
[----:B------:R-:W-:Y:S01]  /*1d40*/  IMAD.IADD R5, R12, 0x1, R17 ;  /* 0x000000010c057824 */ /* 0x000fe200078e0211 */
[--C-:B------:R-:W-:Y:S02]  /*1d50*/  SHF.L.W.U32.HI R19, R10, 0xe, R10.reuse ;  /* 0x0000000e0a137819 */ /* 0x100fe40000010e0a */
[C---:B------:R-:W-:Y:S01]  /*1d60*/  SHF.L.W.U32.HI R14, R7.reuse, 0x19, R7 ;  /* 0x00000019070e7819 */ /* 0x040fe20000010e07 */
[----:B------:R-:W-:Y:S01]  /*1d70*/  IMAD.IADD R4, R4, 0x1, R13 ;  /* 0x0000000104047824 */ /* 0x000fe200078e020d */
[--C-:B------:R-:W-:Y:S02]  /*1d80*/  SHF.L.W.U32.HI R15, R7, 0xe, R7.reuse ;  /* 0x0000000e070f7819 */ /* 0x100fe40000010e07 */
[----:B------:R-:W-:Y:S02]  /*1d90*/  SHF.R.U32.HI R16, RZ, 0x3, R7 ;  /* 0x00000003ff107819 */ /* 0x000fe40000011607 */
[----:B------:R-:W-:Y:S01]  /*1da0*/  SHF.R.U32.HI R10, RZ, 0x3, R10 ;  /* 0x00000003ff0a7819 */ /* 0x000fe2000001160a */
[----:B------:R0:W-:Y:S01]  /*1db0*/  STL.64 [UR5+0x18], R4 ;  /* 0x00001804ff007987 */ /* 0x0001e20008100a05 */
[----:B------:R-:W-:-:S02]  /*1dc0*/  LOP3.LUT R14, R16, R14, R15, 0x96, !PT ;  /* 0x0000000e100e7212 */ /* 0x000fc400078e960f */
[----:B------:R-:W-:Y:S02]  /*1dd0*/  LOP3.LUT R18, R10, R18, R19, 0x96, !PT ;  /* 0x000000120a127212 */ /* 0x000fe400078e9613 */
[C-C-:B------:R-:W-:Y:S02]  /*1de0*/  SHF.L.W.U32.HI R13, R5.reuse, 0xf, R5.reuse ;  /* 0x0000000f050d7819 */ /* 0x140fe40000010e05 */
[--C-:B------:R-:W-:Y:S02]  /*1df0*/  SHF.L.W.U32.HI R16, R5, 0xd, R5.reuse ;  /* 0x0000000d05107819 */ /* 0x100fe40000010e05 */
[----:B------:R-:W-:Y:S02]  /*1e00*/  SHF.R.U32.HI R15, RZ, 0xa, R5 ;  /* 0x0000000aff0f7819 */ /* 0x000fe40000011605 */
[C-C-:B------:R-:W-:Y:S02]  /*1e10*/  SHF.L.W.U32.HI R9, R4.reuse, 0xf, R4.reuse ;  /* 0x0000000f04097819 */ /* 0x140fe40000010e04 */
[----:B------:R-:W-:-:S02]  /*1e20*/  SHF.L.W.U32.HI R10, R4, 0xd, R4 ;  /* 0x0000000d040a7819 */ /* 0x000fc40000010e04 */
[----:B------:R-:W-:Y:S02]  /*1e30*/  SHF.R.U32.HI R12, RZ, 0xa, R4 ;  /* 0x0000000aff0c7819 */ /* 0x000fe40000011604 */
[----:B------:R-:W-:Y:S02]  /*1e40*/  IADD3 R14, PT, PT, R11, R14, R6 ;  /* 0x0000000e0b0e7210 */ /* 0x000fe40007ffe006 */
[----:B------:R-:W-:Y:S02]  /*1e50*/  IADD3 R0, PT, PT, R0, R18, R7 ;  /* 0x0000001200007210 */ /* 0x000fe40007ffe007 */
[----:B------:R-:W-:Y:S02]  /*1e60*/  LOP3.LUT R13, R15, R13, R16, 0x96, !PT ;  /* 0x0000000d0f0d7212 */ /* 0x000fe400078e9610 */
[----:B------:R-:W-:-:S03]  /*1e70*/  LOP3.LUT R9, R12, R9, R10, 0x96, !PT ;  /* 0x000000090c097212 */ /* 0x000fc600078e960a */
[----:B------:R-:W-:Y:S02]  /*1e80*/  IMAD.IADD R0, R13, 0x1, R0 ;  /* 0x000000010d007824 */ /* 0x000fe400078e0200 */
[----:B------:R-:W-:Y:S02]  /*1e90*/  IMAD.IADD R9, R9, 0x1, R14 ;  /* 0x0000000109097824 */ /* 0x000fe400078e020e */
[----:B------:R-:W-:Y:S01]  /*1ea0*/  IMAD.MOV.U32 R14, RZ, RZ, R8 ;  /* 0x000000ffff0e7224 */ /* 0x000fe200078e0008 */
[----:B------:R0:W-:Y:S04]  /*1eb0*/  STL [UR5+0x24], R0 ;  /* 0x00002400ff007987 */ /* 0x0001e80008100805 */
[----:B------:R0:W-:Y:S01]  /*1ec0*/  STL [UR5+0x20], R9 ;  /* 0x00002009ff007987 */ /* 0x0001e20008100805 */
[----:B------:R-:W-:Y:S01]  /*1ed0*/  UIADD3 UR5, UPT, UPT, UR5, 0x10, URZ ;  /* 0x0000001005057890 */ /* 0x000fe2000fffe0ff */
[----:B------:R-:W-:Y:S11]  /*1ee0*/  BRA.U UP0, `(.L_x_0) ;  /* 0xfffffffd00287547 */ /* 0x000ff6000b83ffff */
[----:B------:R-:W-:Y:S01]  /*1ef0*/  IMAD.MOV.U32 R16, RZ, RZ, 0x5be0cd19 ;  /* 0x5be0cd19ff107424 */ /* 0x000fe200078e00ff */
[----:B------:R-:W-:Y:S01]  /*1f00*/  UMOV UR4, URZ ;  /* 0x000000ff00047c82 */ /* 0x000fe20008000000 */
[----:B------:R-:W-:Y:S02]  /*1f10*/  IMAD.MOV.U32 R17, RZ, RZ, 0x1f83d9ab ;  /* 0x1f83d9abff117424 */ /* 0x000fe400078e00ff */
[----:B------:R-:W-:Y:S02]  /*1f20*/  IMAD.MOV.U32 R15, RZ, RZ, -0x64fa9774 ;  /* 0x9b05688cff0f7424 */ /* 0x000fe400078e00ff */
[----:B------:R-:W-:Y:S02]  /*1f30*/  IMAD.MOV.U32 R14, RZ, RZ, 0x510e527f ;  /* 0x510e527fff0e7424 */ /* 0x000fe400078e00ff */
[----:B------:R-:W-:Y:S02]  /*1f40*/  IMAD.MOV.U32 R19, RZ, RZ, -0x5ab00ac6 ;  /* 0xa54ff53aff137424 */ /* 0x000fe400078e00ff */
[----:B------:R-:W-:-:S02]  /*1f50*/  IMAD.MOV.U32 R12, RZ, RZ, 0x3c6ef372 ;  /* 0x3c6ef372ff0c7424 */ /* 0x000fc400078e00ff */
[----:B0-----:R-:W-:Y:S02]  /*1f60*/  IMAD.MOV.U32 R0, RZ, RZ, -0x4498517b ;  /* 0xbb67ae85ff007424 */ /* 0x001fe400078e00ff */
[----:B------:R-:W-:-:S07]  /*1f70*/  IMAD.MOV.U32 R13, RZ, RZ, 0x6a09e667 ;  /* 0x6a09e667ff0d7424 */ /* 0x000fce00078e00ff */
.L_x_1:
[----:B------:R-:W2:Y:S04]  /*1f80*/  LDL.128 R4, [UR7] ;  /* 0x00000007ff047983 */ /* 0x000ea80008100c00 */
[----:B------:R-:W2:Y:S01]  /*1f90*/  LDL.128 R8, [UR6] ;  /* 0x00000006ff087983 */ /* 0x000ea20008100c00 */
[C-C-:B------:R-:W-:Y:S01]  /*1fa0*/  SHF.L.W.U32.HI R18, R14.reuse, 0x1a, R14.reuse ;  /* 0x0000001a0e127819 */ /* 0x140fe20000010e0e */
[----:B------:R-:W-:Y:S01]  /*1fb0*/  UIADD3 UR4, UPT, UPT, UR4, 0x4, URZ ;  /* 0x0000000404047890 */ /* 0x000fe2000fffe0ff */
[C-C-:B------:R-:W-:Y:S01]  /*1fc0*/  SHF.L.W.U32.HI R21, R14.reuse, 0x15, R14.reuse ;  /* 0x000000150e157819 */ /* 0x140fe20000010e0e */
[----:B------:R-:W-:Y:S01]  /*1fd0*/  UIADD3 UR7, UPT, UPT, UR7, 0x10, URZ ;  /* 0x0000001007077890 */ /* 0x000fe2000fffe0ff */
[----:B------:R-:W-:Y:S01]  /*1fe0*/  SHF.L.W.U32.HI R20, R14, 0x7, R14 ;  /* 0x000000070e147819 */ /* 0x000fe20000010e0e */
[----:B------:R-:W-:-:S02]  /*1ff0*/  UISETP.NE.AND UP0, UPT, UR4, 0x40, UPT ;  /* 0x000000400400788c */ /* 0x000fc4000bf05270 */
[----:B------:R-:W-:Y:S01]  /*2000*/  UIADD3 UR6, UPT, UPT, UR6, 0x10, URZ ;  /* 0x0000001006067890 */ /* 0x000fe2000fffe0ff */
[----:B------:R-:W-:Y:S02]  /*2010*/  LOP3.LUT R21, R20, R18, R21, 0x96, !PT ;  /* 0x0000001214157212 */ /* 0x000fe400078e9615 */
[----:B------:R-:W-:-:S04]  /*2020*/  LOP3.LUT R18, R17, R14, R15, 0xb8, !PT ;  /* 0x0000000e11127212 */ /* 0x000fc800078eb80f */
[----:B------:R-:W-:-:S04]  /*2030*/  IADD3 R21, PT, PT, R21, R18, R16 ;  /* 0x0000001215157210 */ /* 0x000fc80007ffe010 */
[----:B--2---:R-:W-:Y:S02]  /*2040*/  IADD3 R4, PT, PT, R8, R21, R4 ;  /* 0x0000001508047210 */ /* 0x004fe40007ffe004 */
[----:B------:R-:W-:-:S03]  /*2050*/  SHF.L.W.U32.HI R8, R13, 0x1e, R13 ;  /* 0x0000001e0d087819 */ /* 0x000fc60000010e0d */
[----:B------:R-:W-:-:S05]  /*2060*/  IMAD.IADD R16, R4, 0x1, R19 ;  /* 0x0000000104107824 */ /* 0x000fca00078e0213 */
[C-C-:B------:R-:W-:Y:S02]  /*2070*/  SHF.L.W.U32.HI R18, R16.reuse, 0x1a, R16.reuse ;  /* 0x0000001a10127819 */ /* 0x140fe40000010e10 */
[C-C-:B------:R-:W-:Y:S02]  /*2080*/  SHF.L.W.U32.HI R19, R16.reuse, 0x15, R16.reuse ;  /* 0x0000001510137819 */ /* 0x140fe40000010e10 */
[----:B------:R-:W-:Y:S02]  /*2090*/  SHF.L.W.U32.HI R20, R16, 0x7, R16 ;  /* 0x0000000710147819 */ /* 0x000fe40000010e10 */
[----:B------:R-:W-:Y:S02]  /*20a0*/  LOP3.LUT R21, R15, R16, R14, 0xb8, !PT ;  /* 0x000000100f157212 */ /* 0x000fe400078eb80e */
[----:B------:R-:W-:Y:S02]  /*20b0*/  LOP3.LUT R20, R20, R18, R19, 0x96, !PT ;  /* 0x0000001214147212 */ /* 0x000fe400078e9613 */
[----:B------:R-:W-:-:S02]  /*20c0*/  SHF.L.W.U32.HI R19, R13, 0x13, R13 ;  /* 0x000000130d137819 */ /* 0x000fc40000010e0d */
[----:B------:R-:W-:Y:S02]  /*20d0*/  SHF.L.W.U32.HI R18, R13, 0xa, R13 ;  /* 0x0000000a0d127819 */ /* 0x000fe40000010e0d */
[----:B------:R-:W-:Y:S02]  /*20e0*/  IADD3 R20, PT, PT, R20, R21, R17 ;  /* 0x0000001514147210 */ /* 0x000fe40007ffe011 */
[----:B------:R-:W-:Y:S02]  /*20f0*/  LOP3.LUT R17, R0, R12, R13, 0xe8, !PT ;  /* 0x0000000c00117212 */ /* 0x000fe400078ee80d */
[----:B------:R-:W-:Y:S02]  /*2100*/  LOP3.LUT R19, R18, R8, R19, 0x96, !PT ;  /* 0x0000000812137212 */ /* 0x000fe400078e9613 */
[----:B------:R-:W-:Y:S02]  /*2110*/  IADD3 R5, PT, PT, R9, R20, R5 ;  /* 0x0000001409057210 */ /* 0x000fe40007ffe005 */
[----:B------:R-:W-:-:S03]  /*2120*/  IADD3 R19, PT, PT, R4, R19, R17 ;  /* 0x0000001304137210 */ /* 0x000fc60007ffe011 */
[----:B------:R-:W-:Y:S01]  /*2130*/  IMAD.IADD R17, R5, 0x1, R12 ;  /* 0x0000000105117824 */ /* 0x000fe200078e020c */
[C-C-:B------:R-:W-:Y:S02]  /*2140*/  SHF.L.W.U32.HI R4, R19.reuse, 0x1e, R19.reuse ;  /* 0x0000001e13047819 */ /* 0x140fe40000010e13 */
[C-C-:B------:R-:W-:Y:S02]  /*2150*/  SHF.L.W.U32.HI R9, R19.reuse, 0x13, R19.reuse ;  /* 0x0000001313097819 */ /* 0x140fe40000010e13 */
[----:B------:R-:W-:Y:S02]  /*2160*/  SHF.L.W.U32.HI R8, R19, 0xa, R19 ;  /* 0x0000000a13087819 */ /* 0x000fe40000010e13 */
[C-C-:B------:R-:W-:Y:S02]  /*2170*/  SHF.L.W.U32.HI R12, R17.reuse, 0x1a, R17.reuse ;  /* 0x0000001a110c7819 */ /* 0x140fe40000010e11 */
[C-C-:B------:R-:W-:Y:S02]  /*2180*/  SHF.L.W.U32.HI R21, R17.reuse, 0x15, R17.reuse ;  /* 0x0000001511157819 */ /* 0x140fe40000010e11 */
[----:B------:R-:W-:-:S02]  /*2190*/  SHF.L.W.U32.HI R18, R17, 0x7, R17 ;  /* 0x0000000711127819 */ /* 0x000fc40000010e11 */
[----:B------:R-:W-:Y:S02]  /*21a0*/  LOP3.LUT R4, R8, R4, R9, 0x96, !PT ;  /* 0x0000000408047212 */ /* 0x000fe400078e9609 */
[----:B------:R-:W-:Y:S02]  /*21b0*/  LOP3.LUT R8, R14, R17, R16, 0xb8, !PT ;  /* 0x000000110e087212 */ /* 0x000fe400078eb810 */
[----:B------:R-:W-:Y:S02]  /*21c0*/  LOP3.LUT R18, R18, R12, R21, 0x96, !PT ;  /* 0x0000000c12127212 */ /* 0x000fe400078e9615 */
[----:B------:R-:W-:Y:S02]  /*21d0*/  LOP3.LUT R12, R13, R0, R19, 0xe8, !PT ;  /* 0x000000000d0c7212 */ /* 0x000fe400078ee813 */
[----:B------:R-:W-:Y:S02]  /*21e0*/  IADD3 R15, PT, PT, R18, R8, R15 ;  /* 0x00000008120f7210 */ /* 0x000fe40007ffe00f */
[----:B------:R-:W-:-:S02]  /*21f0*/  IADD3 R12, PT, PT, R5, R4, R12 ;  /* 0x00000004050c7210 */ /* 0x000fc40007ffe00c */
[----:B------:R-:W-:Y:S02]  /*2200*/  IADD3 R5, PT, PT, R10, R15, R6 ;  /* 0x0000000f0a057210 */ /* 0x000fe40007ffe006 */
[C-C-:B------:R-:W-:Y:S02]  /*2210*/  SHF.L.W.U32.HI R4, R12.reuse, 0x1e, R12.reuse ;  /* 0x0000001e0c047819 */ /* 0x140fe40000010e0c */
[C---:B------:R-:W-:Y:S01]  /*2220*/  SHF.L.W.U32.HI R9, R12.reuse, 0x13, R12 ;  /* 0x000000130c097819 */ /* 0x040fe20000010e0c */
[----:B------:R-:W-:Y:S01]  /*2230*/  IMAD.IADD R15, R5, 0x1, R0 ;  /* 0x00000001050f7824 */ /* 0x000fe200078e0200 */
[--C-:B------:R-:W-:Y:S02]  /*2240*/  SHF.L.W.U32.HI R6, R12, 0xa, R12.reuse ;  /* 0x0000000a0c067819 */ /* 0x100fe40000010e0c */
[----:B------:R-:W-:Y:S02]  /*2250*/  LOP3.LUT R0, R19, R13, R12, 0xe8, !PT ;  /* 0x0000000d13007212 */ /* 0x000fe400078ee80c */
[----:B------:R-:W-:-:S02]  /*2260*/  LOP3.LUT R4, R6, R4, R9, 0x96, !PT ;  /* 0x0000000406047212 */ /* 0x000fc400078e9609 */
[C-C-:B------:R-:W-:Y:S02]  /*2270*/  SHF.L.W.U32.HI R6, R15.reuse, 0x1a, R15.reuse ;  /* 0x0000001a0f067819 */ /* 0x140fe40000010e0f */
[C-C-:B------:R-:W-:Y:S02]  /*2280*/  SHF.L.W.U32.HI R9, R15.reuse, 0x15, R15.reuse ;  /* 0x000000150f097819 */ /* 0x140fe40000010e0f */
[----:B------:R-:W-:Y:S02]  /*2290*/  SHF.L.W.U32.HI R8, R15, 0x7, R15 ;  /* 0x000000070f087819 */ /* 0x000fe40000010e0f */
[----:B------:R-:W-:Y:S02]  /*22a0*/  IADD3 R0, PT, PT, R5, R4, R0 ;  /* 0x0000000405007210 */ /* 0x000fe40007ffe000 */
[----:B------:R-:W-:Y:S02]  /*22b0*/  LOP3.LUT R9, R8, R6, R9, 0x96, !PT ;  /* 0x0000000608097212 */ /* 0x000fe400078e9609 */
[----:B------:R-:W-:-:S02]  /*22c0*/  LOP3.LUT R4, R16, R15, R17, 0xb8, !PT ;  /* 0x0000000f10047212 */ /* 0x000fc400078eb811 */
[C---:B------:R-:W-:Y:S02]  /*22d0*/  SHF.L.W.U32.HI R5, R0.reuse, 0x1e, R0 ;  /* 0x0000001e00057819 */ /* 0x040fe40000010e00 */
[----:B------:R-:W-:Y:S02]  /*22e0*/  IADD3 R4, PT, PT, R9, R4, R14 ;  /* 0x0000000409047210 */ /* 0x000fe40007ffe00e */
[C-C-:B------:R-:W-:Y:S02]  /*22f0*/  SHF.L.W.U32.HI R6, R0.reuse, 0x13, R0.reuse ;  /* 0x0000001300067819 */ /* 0x140fe40000010e00 */
[----:B------:R-:W-:Y:S02]  /*2300*/  SHF.L.W.U32.HI R8, R0, 0xa, R0 ;  /* 0x0000000a00087819 */ /* 0x000fe40000010e00 */
[----:B------:R-:W-:Y:S02]  /*2310*/  IADD3 R4, PT, PT, R11, R4, R7 ;  /* 0x000000040b047210 */ /* 0x000fe40007ffe007 */
[----:B------:R-:W-:-:S02]  /*2320*/  LOP3.LUT R5, R8, R5, R6, 0x96, !PT ;  /* 0x0000000508057212 */ /* 0x000fc400078e9606 */
[----:B------:R-:W-:Y:S01]  /*2330*/  LOP3.LUT R6, R12, R19, R0, 0xe8, !PT ;  /* 0x000000130c067212 */ /* 0x000fe200078ee800 */
[----:B------:R-:W-:-:S03]  /*2340*/  IMAD.IADD R14, R4, 0x1, R13 ;  /* 0x00000001040e7824 */ /* 0x000fc600078e020d */
[----:B------:R-:W-:Y:S01]  /*2350*/  IADD3 R13, PT, PT, R4, R5, R6 ;  /* 0x00000005040d7210 */ /* 0x000fe20007ffe006 */
[----:B------:R-:W-:Y:S06]  /*2360*/  BRA.U UP0, `(.L_x_1) ;  /* 0xfffffffd00047547 */ /* 0x000fec000b83ffff */
[----:B------:R-:W-:Y:S02]  /*2370*/  VIADD R13, R13, 0x6a09e667 ;  /* 0x6a09e6670d0d7836 */ /* 0x000fe40000000000 */
[----:B------:R-:W-:Y:S02]  /*2380*/  VIADD R5, R0, 0xbb67ae85 ;  /* 0xbb67ae8500057836 */ /* 0x000fe40000000000 */
[----:B------:R-:W-:Y:S01]  /*2390*/  VIADD R7, R12, 0x3c6ef372 ;  /* 0x3c6ef3720c077836 */ /* 0x000fe20000000000 */
[--C-:B------:R-:W-:Y:S01]  /*23a0*/  SHF.R.U32.HI R9, RZ, 0x18, R13.reuse ;  /* 0x00000018ff097819 */ /* 0x100fe2000001160d */
[----:B------:R-:W-:Y:S01]  /*23b0*/  VIADD R19, R19, 0xa54ff53a ;  /* 0xa54ff53a13137836 */ /* 0x000fe20000000000 */
[--C-:B------:R-:W-:Y:S01]  /*23c0*/  SHF.R.U32.HI R11, RZ, 0x10, R13.reuse ;  /* 0x00000010ff0b7819 */ /* 0x100fe2000001160d */
[----:B------:R0:W-:Y:S01]  /*23d0*/  STG.E.U8 desc[UR8][R2.64+0x3], R13 ;  /* 0x0000030d02007986 */ /* 0x0001e2000c101108 */
[----:B------:R-:W-:Y:S01]  /*23e0*/  SHF.R.U32.HI R21, RZ, 0x8, R13 ;  /* 0x00000008ff157819 */ /* 0x000fe2000001160d */
[----:B------:R-:W-:Y:S01]  /*23f0*/  VIADD R15, R15, 0x9b05688c ;  /* 0x9b05688c0f0f7836 */ /* 0x000fe20000000000 */
[--C-:B------:R-:W-:Y:S01]  /*2400*/  SHF.R.U32.HI R23, RZ, 0x18, R5.reuse ;  /* 0x00000018ff177819 */ /* 0x100fe20000011605 */
[----:B------:R1:W-:Y:S01]  /*2410*/  STG.E.U8 desc[UR8][R2.64], R9 ;  /* 0x0000000902007986 */ /* 0x0003e2000c101108 */
[----:B------:R-:W-:Y:S01]  /*2420*/  SHF.R.U32.HI R25, RZ, 0x10, R5 ;  /* 0x00000010ff197819 */ /* 0x000fe20000011605 */
[----:B------:R-:W-:Y:S01]  /*2430*/  VIADD R17, R17, 0x1f83d9ab ;  /* 0x1f83d9ab11117836 */ /* 0x000fe20000000000 */
[--C-:B------:R-:W-:Y:S01]  /*2440*/  SHF.R.U32.HI R27, RZ, 0x18, R7.reuse ;  /* 0x00000018ff1b7819 */ /* 0x100fe20000011607 */
[----:B------:R2:W-:Y:S01]  /*2450*/  STG.E.U8 desc[UR8][R2.64+0x1], R11 ;  /* 0x0000010b02007986 */ /* 0x0005e2000c101108 */
[----:B------:R-:W-:-:S03]  /*2460*/  SHF.R.U32.HI R29, RZ, 0x8, R7 ;  /* 0x00000008ff1d7819 */ /* 0x000fc60000011607 */
[----:B------:R3:W-:Y:S01]  /*2470*/  STG.E.U8 desc[UR8][R2.64+0x7], R5 ;  /* 0x0000070502007986 */ /* 0x0007e2000c101108 */
[----:B0-----:R-:W-:Y:S02]  /*2480*/  SHF.R.U32.HI R13, RZ, 0x8, R5 ;  /* 0x00000008ff0d7819 */ /* 0x001fe40000011605 */
[----:B-1----:R-:W-:Y:S01]  /*2490*/  SHF.R.U32.HI R9, RZ, 0x10, R7 ;  /* 0x00000010ff097819 */ /* 0x002fe20000011607 */
[----:B------:R0:W-:Y:S01]  /*24a0*/  STG.E.U8 desc[UR8][R2.64+0xb], R7 ;  /* 0x00000b0702007986 */ /* 0x0001e2000c101108 */
[----:B--2---:R-:W-:-:S03]  /*24b0*/  SHF.R.U32.HI R11, RZ, 0x18, R19 ;  /* 0x00000018ff0b7819 */ /* 0x004fc60000011613 */
[----:B------:R1:W-:Y:S01]  /*24c0*/  STG.E.U8 desc[UR8][R2.64+0x2], R21 ;  /* 0x0000021502007986 */ /* 0x0003e2000c101108 */
[----:B---3--:R-:W-:-:S03]  /*24d0*/  VIADD R5, R14, 0x510e527f ;  /* 0x510e527f0e057836 */ /* 0x008fc60000000000 */
[----:B------:R2:W-:Y:S04]  /*24e0*/  STG.E.U8 desc[UR8][R2.64+0x4], R23 ;  /* 0x0000041702007986 */ /* 0x0005e8000c101108 */
[----:B------:R3:W-:Y:S01]  /*24f0*/  STG.E.U8 desc[UR8][R2.64+0x6], R13 ;  /* 0x0000060d02007986 */ /* 0x0007e2000c101108 */
[----:B0-----:R-:W-:-:S03]  /*2500*/  SHF.R.U32.HI R7, RZ, 0x10, R19 ;  /* 0x00000010ff077819 */ /* 0x001fc60000011613 */
[----:B------:R0:W-:Y:S01]  /*2510*/  STG.E.U8 desc[UR8][R2.64+0x9], R9 ;  /* 0x0000090902007986 */ /* 0x0001e2000c101108 */
[----:B-1----:R-:W-:-:S03]  /*2520*/  SHF.R.U32.HI R21, RZ, 0x8, R19 ;  /* 0x00000008ff157819 */ /* 0x002fc60000011613 */
[----:B------:R1:W-:Y:S01]  /*2530*/  STG.E.U8 desc[UR8][R2.64+0xc], R11 ;  /* 0x00000c0b02007986 */ /* 0x0003e2000c101108 */
[--C-:B--2---:R-:W-:Y:S02]  /*2540*/  SHF.R.U32.HI R23, RZ, 0x18, R5.reuse ;  /* 0x00000018ff177819 */ /* 0x104fe40000011605 */
[--C-:B---3--:R-:W-:Y:S01]  /*2550*/  SHF.R.U32.HI R13, RZ, 0x10, R5.reuse ;  /* 0x00000010ff0d7819 */ /* 0x108fe20000011605 */
[----:B------:R2:W-:Y:S01]  /*2560*/  STG.E.U8 desc[UR8][R2.64+0x13], R5 ;  /* 0x0000130502007986 */ /* 0x0005e2000c101108 */
[----:B0-----:R-:W-:-:S03]  /*2570*/  SHF.R.U32.HI R9, RZ, 0x8, R5 ;  /* 0x00000008ff097819 */ /* 0x001fc60000011605 */
[----:B------:R0:W-:Y:S01]  /*2580*/  STG.E.U8 desc[UR8][R2.64+0xf], R19 ;  /* 0x00000f1302007986 */ /* 0x0001e2000c101108 */
[----:B-1----:R-:W-:-:S03]  /*2590*/  SHF.R.U32.HI R11, RZ, 0x18, R15 ;  /* 0x00000018ff0b7819 */ /* 0x002fc6000001160f */
[----:B------:R1:W-:Y:S01]  /*25a0*/  STG.E.U8 desc[UR8][R2.64+0xd], R7 ;  /* 0x00000d0702007986 */ /* 0x0003e2000c101108 */
[----:B--2---:R-:W-:-:S03]  /*25b0*/  VIADD R5, R16, 0x5be0cd19 ;  /* 0x5be0cd1910057836 */ /* 0x004fc60000000000 */
[----:B------:R2:W-:Y:S01]  /*25c0*/  STG.E.U8 desc[UR8][R2.64+0xe], R21 ;  /* 0x00000e1502007986 */ /* 0x0005e2000c101108 */
[----:B0-----:R-:W-:-:S03]  /*25d0*/  SHF.R.U32.HI R19, RZ, 0x10, R15 ;  /* 0x00000010ff137819 */ /* 0x001fc6000001160f */
[----:B------:R0:W-:Y:S01]  /*25e0*/  STG.E.U8 desc[UR8][R2.64+0x10], R23 ;  /* 0x0000101702007986 */ /* 0x0001e2000c101108 */
[----:B-1----:R-:W-:-:S03]  /*25f0*/  SHF.R.U32.HI R7, RZ, 0x8, R15 ;  /* 0x00000008ff077819 */ /* 0x002fc6000001160f */
[----:B------:R1:W-:Y:S04]  /*2600*/  STG.E.U8 desc[UR8][R2.64+0x11], R13 ;  /* 0x0000110d02007986 */ /* 0x0003e8000c101108 */
[----:B------:R3:W-:Y:S01]  /*2610*/  STG.E.U8 desc[UR8][R2.64+0x17], R15 ;  /* 0x0000170f02007986 */ /* 0x0007e2000c101108 */
[----:B--2---:R-:W-:-:S03]  /*2620*/  SHF.R.U32.HI R21, RZ, 0x18, R17 ;  /* 0x00000018ff157819 */ /* 0x004fc60000011611 */
[----:B------:R2:W-:Y:S01]  /*2630*/  STG.E.U8 desc[UR8][R2.64+0x12], R9 ;  /* 0x0000120902007986 */ /* 0x0005e2000c101108 */
[----:B0-----:R-:W-:-:S03]  /*2640*/  SHF.R.U32.HI R23, RZ, 0x10, R5 ;  /* 0x00000010ff177819 */ /* 0x001fc60000011605 */
[----:B------:R0:W-:Y:S01]  /*2650*/  STG.E.U8 desc[UR8][R2.64+0x14], R11 ;  /* 0x0000140b02007986 */ /* 0x0001e2000c101108 */
[--C-:B-1----:R-:W-:Y:S02]  /*2660*/  SHF.R.U32.HI R13, RZ, 0x10, R17.reuse ;  /* 0x00000010ff0d7819 */ /* 0x102fe40000011611 */
[----:B---3--:R-:W-:Y:S01]  /*2670*/  SHF.R.U32.HI R15, RZ, 0x8, R17 ;  /* 0x00000008ff0f7819 */ /* 0x008fe20000011611 */
[----:B------:R-:W-:Y:S01]  /*2680*/  STG.E.U8 desc[UR8][R2.64+0x5], R25 ;  /* 0x0000051902007986 */ /* 0x000fe2000c101108 */
[----:B--2---:R-:W-:-:S03]  /*2690*/  SHF.R.U32.HI R9, RZ, 0x18, R5 ;  /* 0x00000018ff097819 */ /* 0x004fc60000011605 */
[----:B------:R-:W-:Y:S01]  /*26a0*/  STG.E.U8 desc[UR8][R2.64+0x8], R27 ;  /* 0x0000081b02007986 */ /* 0x000fe2000c101108 */
[----:B0-----:R-:W-:-:S03]  /*26b0*/  SHF.R.U32.HI R11, RZ, 0x8, R5 ;  /* 0x00000008ff0b7819 */ /* 0x001fc60000011605 */
[----:B------:R-:W-:Y:S04]  /*26c0*/  STG.E.U8 desc[UR8][R2.64+0xa], R29 ;  /* 0x00000a1d02007986 */ /* 0x000fe8000c101108 */
        /* <DEDUP_REMOVED lines=9> */
[----:B------:R-:W-:Y:S01]  /*2760*/  STG.E.U8 desc[UR8][R2.64+0x1e], R11 ;  /* 0x00001e0b02007986 */ /* 0x000fe2000c101108 */
[----:B------:R-:W-:Y:S05]  /*2770*/  EXIT ;  /* 0x000000000000794d */ /* 0x000fea0003800000 */
.L_x_2:
[----:B------:R-:W-:-:S00]  /*2780*/  BRA `(.L_x_2) ;  /* 0xfffffffc00fc7947 */ /* 0x000fc0000383ffff */
[----:B------:R-:W-:-:S00]  /*2790*/  NOP ;  /* 0x0000000000007918 */ /* 0x000fc00000000000 */
        /* <DEDUP_REMOVED lines=14> */
.L_x_3:


//--------------------- .nv.global.init           --------------------------
	.section	.nv.global.init,"aw",@progbits
	.align	4
.nv.global.init:
	.type		mrg32k3aM1SubSeq,@object
	.size		mrg32k3aM1SubSeq,(mrg32k3aM2SubSeq - mrg32k3aM1SubSeq)
mrg32k3aM1SubSeq:
        /*0000*/ 	.byte	0x0b, 0xcc, 0xee, 0x04, 0x73, 0x29, 0x8b, 0x6f, 0xf6, 0x53, 0x03, 0xf6, 0x23, 0xf6, 0xea, 0xda
        /* <DEDUP_REMOVED lines=125> */
	.type		mrg32k3aM2SubSeq,@object
	.size		mrg32k3aM2SubSeq,(mrg32k3aM1 - mrg32k3aM2SubSeq)
mrg32k3aM2SubSeq:
        /* <DEDUP_REMOVED lines=126> */
	.type		mrg32k3aM1,@object
	.size		mrg32k3aM1,(mrg32k3aM1Seq - mrg32k3aM1)
mrg32k3aM1:
        /* <DEDUP_REMOVED lines=144> */
	.type		mrg32k3aM1Seq,@object
	.size		mrg32k3aM1Seq,(mrg32k3aM2 - mrg32k3aM1Seq)
mrg32k3aM1Seq:
        /* <DEDUP_REMOVED lines=144> */
	.type		mrg32k3aM2,@object
	.size		mrg32k3aM2,(mrg32k3aM2Seq - mrg32k3aM2)
mrg32k3aM2:
        /* <DEDUP_REMOVED lines=144> */
	.type		mrg32k3aM2Seq,@object
	.size		mrg32k3aM2Seq,(precalc_xorwow_matrix - mrg32k3aM2Seq)
mrg32k3aM2Seq:
        /* <DEDUP_REMOVED lines=144> */
	.type		precalc_xorwow_matrix,@object
	.size		precalc_xorwow_matrix,(precalc_xorwow_offset_matrix - precalc_xorwow_matrix)
precalc_xorwow_matrix:
        /* <DEDUP_REMOVED lines=6400> */
	.type		precalc_xorwow_offset_matrix,@object
	.size		precalc_xorwow_offset_matrix,(.L_1 - precalc_xorwow_offset_matrix)
precalc_xorwow_offset_matrix:
        /* <DEDUP_REMOVED lines=6400> */
.L_1:


//--------------------- .nv.shared.reserved.0     --------------------------
	.section	.nv.shared.reserved.0,"aw",@nobits
	.weak		__nv_reservedSMEM_offset_0_alias
	.size		__nv_reservedSMEM_offset_0_alias, 0, 64
	.other		__nv_reservedSMEM_offset_0_alias,@"STO_CUDA_RESERVED_SHARED STV_DEFAULT"
__nv_reservedSMEM_offset_0_alias:
	.zero		0
	.zero		64


//--------------------- .nv.constant0.generate_keys --------------------------
	.section	.nv.constant0.generate_keys,"a",@progbits
	.sectionflags	@""
	.align	4
.nv.constant0.generate_keys:
	.zero		920


//--------------------- SYMBOLS --------------------------

	.type		.nv.reservedSmem.offset0,@object
	.size		.nv.reservedSmem.offset0,0x4
